	.target	sm_90a

	.elftype	@"ET_EXEC"


//--------------------- .note.nv.tkinfo           --------------------------
	.section	.note.nv.tkinfo,"",@"SHT_NOTE"
	.sectionflags	@"SHF_NOTE_NV_TKINFO"
	.tkinfo
        /*0018*/ 	.word	0x00000002
        /*0030*/ 	.string	""
        /*0030*/ 	.string	"ptxas"
        /*0030*/ 	.string	"Cuda compilation tools, release 13.0, V13.0.88"
        /*0030*/ 	.string	"Build cuda_13.0.r13.0/compiler.36424714_0"
        /*0030*/ 	.string	"-v  -suppress-debug-info  -lineinfo  -arch sm_90a "



//--------------------- .note.nv.cuinfo           --------------------------
	.section	.note.nv.cuinfo,"",@"SHT_NOTE"
	.sectionflags	@"SHF_NOTE_NV_CUINFO"
        /*0018*/ 	.short	0x0002
        /*001a*/ 	.short	0x005a
        /*001c*/ 	.short	0x0082
	.zero		2


//--------------------- .nv.info                  --------------------------
	.section	.nv.info,"",@"SHT_CUDA_INFO"
	.align	4


	//----- nvinfo : EIATTR_REGCOUNT
	.align		4
        /*0000*/ 	.byte	0x04, 0x2f
        /*0002*/ 	.short	(.L_1 - .L_0)
	.align		4
.L_0:
        /*0004*/ 	.word	index@(matmul_kernel)
        /*0008*/ 	.word	0x00000080


	//----- nvinfo : EIATTR_FRAME_SIZE
	.align		4
.L_1:
        /*000c*/ 	.byte	0x04, 0x11
        /*000e*/ 	.short	(.L_3 - .L_2)
	.align		4
.L_2:
        /*0010*/ 	.word	index@(matmul_kernel)
        /*0014*/ 	.word	0x00000258


	//----- nvinfo : EIATTR_MIN_STACK_SIZE
	.align		4
.L_3:
        /*0018*/ 	.byte	0x04, 0x12
        /*001a*/ 	.short	(.L_5 - .L_4)
	.align		4
.L_4:
        /*001c*/ 	.word	index@(matmul_kernel)
        /*0020*/ 	.word	0x00000258
.L_5:


//--------------------- .nv.compat                --------------------------
	.section	.nv.compat,"",@"SHT_CUDA_COMPAT_INFO"
	.align	4
        /*0000*/ 	.byte	0x02, 0x09, 0x01, 0x00, 0x02, 0x02, 0x04, 0x00, 0x02, 0x05, 0x05, 0x00, 0x03, 0x07, 0x01, 0x01
        /*0010*/ 	.byte	0x02, 0x03, 0x00, 0x00, 0x02, 0x06, 0x01, 0x00, 0x04, 0x0b, 0x08, 0x00, 0x00, 0x00, 0x00, 0x00
        /*0020*/ 	.byte	0x00, 0x00, 0x00, 0x00


//--------------------- .nv.info.matmul_kernel    --------------------------
	.section	.nv.info.matmul_kernel,"",@"SHT_CUDA_INFO"
	.sectionflags	@""
	.align	4


	//----- nvinfo : EIATTR_CUDA_API_VERSION
	.align		4
        /*0000*/ 	.byte	0x04, 0x37
        /*0002*/ 	.short	(.L_7 - .L_6)
.L_6:
        /*0004*/ 	.word	0x00000082


	//----- nvinfo : EIATTR_KPARAM_INFO
	.align		4
.L_7:
        /*0008*/ 	.byte	0x04, 0x17
        /*000a*/ 	.short	(.L_9 - .L_8)
.L_8:
        /*000c*/ 	.word	0x00000000
        /*0010*/ 	.short	0x000d
        /*0012*/ 	.short	0x0048
        /*0014*/ 	.byte	0x00, 0xf4, 0x21, 0x00


	//----- nvinfo : EIATTR_KPARAM_INFO
	.align		4
.L_9:
        /*0018*/ 	.byte	0x04, 0x17
        /*001a*/ 	.short	(.L_11 - .L_10)
.L_10:
        /*001c*/ 	.word	0x00000000
        /*0020*/ 	.short	0x000c
        /*0022*/ 	.short	0x0040
        /*0024*/ 	.byte	0x00, 0xf4, 0x21, 0x00


	//----- nvinfo : EIATTR_KPARAM_INFO
	.align		4
.L_11:
        /*0028*/ 	.byte	0x04, 0x17
        /*002a*/ 	.short	(.L_13 - .L_12)
.L_12:
        /*002c*/ 	.word	0x00000000
        /*0030*/ 	.short	0x000b
        /*0032*/ 	.short	0x0038
        /*0034*/ 	.byte	0x00, 0xf0, 0x11, 0x00


	//----- nvinfo : EIATTR_KPARAM_INFO
	.align		4
.L_13:
        /*0038*/ 	.byte	0x04, 0x17
        /*003a*/ 	.short	(.L_15 - .L_14)
.L_14:
        /*003c*/ 	.word	0x00000000
        /*0040*/ 	.short	0x000a
        /*0042*/ 	.short	0x0034
        /*0044*/ 	.byte	0x00, 0xf0, 0x11, 0x00


	//----- nvinfo : EIATTR_KPARAM_INFO
	.align		4
.L_15:
        /*0048*/ 	.byte	0x04, 0x17
        /*004a*/ 	.short	(.L_17 - .L_16)
.L_16:
        /*004c*/ 	.word	0x00000000
        /*0050*/ 	.short	0x0009
        /*0052*/ 	.short	0x0030
        /*0054*/ 	.byte	0x00, 0xf0, 0x11, 0x00


	//----- nvinfo : EIATTR_KPARAM_INFO
	.align		4
.L_17:
        /*0058*/ 	.byte	0x04, 0x17
        /*005a*/ 	.short	(.L_19 - .L_18)
.L_18:
        /*005c*/ 	.word	0x00000000
        /*0060*/ 	.short	0x0008
        /*0062*/ 	.short	0x002c
        /*0064*/ 	.byte	0x00, 0xf0, 0x11, 0x00


	//----- nvinfo : EIATTR_KPARAM_INFO
	.align		4
.L_19:
        /*0068*/ 	.byte	0x04, 0x17
        /*006a*/ 	.short	(.L_21 - .L_20)
.L_20:
        /*006c*/ 	.word	0x00000000
        /*0070*/ 	.short	0x0007
        /*0072*/ 	.short	0x0028
        /*0074*/ 	.byte	0x00, 0xf0, 0x11, 0x00


	//----- nvinfo : EIATTR_KPARAM_INFO
	.align		4
.L_21:
        /*0078*/ 	.byte	0x04, 0x17
        /*007a*/ 	.short	(.L_23 - .L_22)
.L_22:
        /*007c*/ 	.word	0x00000000
        /*0080*/ 	.short	0x0006
        /*0082*/ 	.short	0x0024
        /*0084*/ 	.byte	0x00, 0xf0, 0x11, 0x00


	//----- nvinfo : EIATTR_KPARAM_INFO
	.align		4
.L_23:
        /*0088*/ 	.byte	0x04, 0x17
        /*008a*/ 	.short	(.L_25 - .L_24)
.L_24:
        /*008c*/ 	.word	0x00000000
        /*0090*/ 	.short	0x0005
        /*0092*/ 	.short	0x0020
        /*0094*/ 	.byte	0x00, 0xf0, 0x11, 0x00


	//----- nvinfo : EIATTR_KPARAM_INFO
	.align		4
.L_25:
        /*0098*/ 	.byte	0x04, 0x17
        /*009a*/ 	.short	(.L_27 - .L_26)
.L_26:
        /*009c*/ 	.word	0x00000000
        /*00a0*/ 	.short	0x0004
        /*00a2*/ 	.short	0x001c
        /*00a4*/ 	.byte	0x00, 0xf0, 0x11, 0x00


	//----- nvinfo : EIATTR_KPARAM_INFO
	.align		4
.L_27:
        /*00a8*/ 	.byte	0x04, 0x17
        /*00aa*/ 	.short	(.L_29 - .L_28)
.L_28:
        /*00ac*/ 	.word	0x00000000
        /*00b0*/ 	.short	0x0003
        /*00b2*/ 	.short	0x0018
        /*00b4*/ 	.byte	0x00, 0xf0, 0x11, 0x00


	//----- nvinfo : EIATTR_KPARAM_INFO
	.align		4
.L_29:
        /*00b8*/ 	.byte	0x04, 0x17
        /*00ba*/ 	.short	(.L_31 - .L_30)
.L_30:
        /*00bc*/ 	.word	0x00000000
        /*00c0*/ 	.short	0x0002
        /*00c2*/ 	.short	0x0010
        /*00c4*/ 	.byte	0x00, 0xf4, 0x21, 0x00


	//----- nvinfo : EIATTR_KPARAM_INFO
	.align		4
.L_31:
        /*00c8*/ 	.byte	0x04, 0x17
        /*00ca*/ 	.short	(.L_33 - .L_32)
.L_32:
        /*00cc*/ 	.word	0x00000000
        /*00d0*/ 	.short	0x0001
        /*00d2*/ 	.short	0x0008
        /*00d4*/ 	.byte	0x00, 0xf4, 0x21, 0x00


	//----- nvinfo : EIATTR_KPARAM_INFO
	.align		4
.L_33:
        /*00d8*/ 	.byte	0x04, 0x17
        /*00da*/ 	.short	(.L_35 - .L_34)
.L_34:
        /*00dc*/ 	.word	0x00000000
        /*00e0*/ 	.short	0x0000
        /*00e2*/ 	.short	0x0000
        /*00e4*/ 	.byte	0x00, 0xf4, 0x21, 0x00


	//----- nvinfo : EIATTR_SPARSE_MMA_MASK
	.align		4
.L_35:
        /*00e8*/ 	.byte	0x03, 0x50
        /*00ea*/ 	.short	0x0000


	//----- nvinfo : EIATTR_MAXREG_COUNT
	.align		4
        /*00ec*/ 	.byte	0x03, 0x1b
        /*00ee*/ 	.short	0x0080


	//----- nvinfo : EIATTR_NUM_BARRIERS
	.align		4
        /*00f0*/ 	.byte	0x02, 0x4c
        /*00f2*/ 	.byte	0x01
	.zero		1


	//----- nvinfo : EIATTR_ANNOTATIONS
	.align		4
        /*00f4*/ 	.byte	0x04, 0x55
        /*00f6*/ 	.short	(.L_37 - .L_36)


	//   ....[0]....
.L_36:
        /*00f8*/ 	.word	0x00000001
        /*00fc*/ 	.byte	0xb0, 0x05, 0x00, 0x00, 0x01, 0x00, 0x00, 0x00, 0x80, 0x06, 0x00, 0x00, 0x01, 0x00, 0x00, 0x00
        /* <DEDUP_REMOVED lines=157> */
        /*0adc*/ 	.byte	0x70, 0xa8, 0x00, 0x00, 0x01, 0x00, 0x00, 0x00, 0xa0, 0xa8, 0x00, 0x00


	//----- nvinfo : EIATTR_MERCURY_ISA_VERSION
	.align		4
.L_37:
        /*0ae8*/ 	.byte	0x03, 0x5f
        /*0aea*/ 	.short	0x0101


	//----- nvinfo : EIATTR_EXIT_INSTR_OFFSETS
	.align		4
        /*0aec*/ 	.byte	0x04, 0x1c
        /*0aee*/ 	.short	(.L_39 - .L_38)


	//   ....[0]....
.L_38:
        /*0af0*/ 	.word	0x0000ac70


	//   ....[1]....
        /*0af4*/ 	.word	0x0000ac90


	//----- nvinfo : EIATTR_REQNTID
	.align		4
.L_39:
        /*0af8*/ 	.byte	0x04, 0x10
        /*0afa*/ 	.short	(.L_41 - .L_40)
.L_40:
        /*0afc*/ 	.word	0x00000200
        /*0b00*/ 	.word	0x00000001
        /*0b04*/ 	.word	0x00000001


	//----- nvinfo : EIATTR_CBANK_PARAM_SIZE
	.align		4
.L_41:
        /*0b08*/ 	.byte	0x03, 0x19
        /*0b0a*/ 	.short	0x0050


	//----- nvinfo : EIATTR_PARAM_CBANK
	.align		4
        /*0b0c*/ 	.byte	0x04, 0x0a
        /*0b0e*/ 	.short	(.L_43 - .L_42)
	.align		4
.L_42:
        /*0b10*/ 	.word	index@(.nv.constant0.matmul_kernel)
        /*0b14*/ 	.short	0x0210
        /*0b16*/ 	.short	0x0050


	//----- nvinfo : EIATTR_SW_WAR
	.align		4
.L_43:
        /*0b18*/ 	.byte	0x04, 0x36
        /*0b1a*/ 	.short	(.L_45 - .L_44)
.L_44:
        /*0b1c*/ 	.word	0x00000008
.L_45:


//--------------------- .nv.callgraph             --------------------------
	.section	.nv.callgraph,"",@"SHT_CUDA_CALLGRAPH"
	.align	4
	.sectionentsize	8
	.align		4
        /*0000*/ 	.word	0x00000000
	.align		4
        /*0004*/ 	.word	0xffffffff
	.align		4
        /*0008*/ 	.word	0x00000000
	.align		4
        /*000c*/ 	.word	0xfffffffe
	.align		4
        /*0010*/ 	.word	0x00000000
	.align		4
        /*0014*/ 	.word	0xfffffffd
	.align		4
        /*0018*/ 	.word	0x00000000
	.align		4
        /*001c*/ 	.word	0xfffffffc


//--------------------- .text.matmul_kernel       --------------------------
	.section	.text.matmul_kernel,"ax",@progbits
	.align	128
        .global         matmul_kernel
        .type           matmul_kernel,@function
        .size           matmul_kernel,(.L_x_3 - matmul_kernel)
        .other          matmul_kernel,@"STO_CUDA_ENTRY STV_DEFAULT"
matmul_kernel:
.text.matmul_kernel:
[----:B------:R-:W1:Y:S08]  /*0000*/  LDC R1, c[0x0][0x28] ;  /* 0x00000a00ff017b82 */ /* 0x000e700000000800 */
[----:B------:R-:W2:Y:S01]  /*0010*/  LDC.64 R76, c[0x0][0x228] ;  /* 0x00008a00ff4c7b82 */ /* 0x000ea20000000a00 */
[----:B------:R-:W3:Y:S01]  /*0020*/  S2R R9, SR_CTAID.X ;  /* 0x0000000000097919 */ /* 0x000ee20000002500 */
[----:B------:R-:W-:Y:S01]  /*0030*/  ULDC.64 UR12, c[0x0][0x230] ;  /* 0x00008c00000c7ab9 */ /* 0x000fe20000000a00 */
[----:B-1----:R-:W-:Y:S01]  /*0040*/  VIADD R1, R1, 0xfffffda8 ;  /* 0xfffffda801017836 */ /* 0x002fe20000000000 */
[----:B------:R-:W-:Y:S01]  /*0050*/  UIADD3 UR4, UR12, 0x7f, URZ ;  /* 0x0000007f0c047890 */ /* 0x000fe2000fffe03f */
[----:B------:R-:W1:Y:S01]  /*0060*/  S2R R16, SR_TID.X ;  /* 0x0000000000107919 */ /* 0x000e620000002100 */
[----:B------:R-:W-:Y:S01]  /*0070*/  ULDC UR14, c[0x0][0x240] ;  /* 0x00009000000e7ab9 */ /* 0x000fe20000000800 */
[----:B------:R-:W-:Y:S01]  /*0080*/  ULDC.64 UR10, c[0x0][0x218] ;  /* 0x00008600000a7ab9 */ /* 0x000fe20000000a00 */
[----:B------:R-:W-:Y:S01]  /*0090*/  UISETP.GT.AND UP0, UPT, UR4, 0x7f, UPT ;  /* 0x0000007f0400788c */ /* 0x000fe2000bf04270 */
[----:B------:R-:W4:Y:S01]  /*00a0*/  LDC.64 R74, c[0x0][0x238] ;  /* 0x00008e00ff4a7b82 */ /* 0x000f220000000a00 */
[----:B------:R-:W-:Y:S01]  /*00b0*/  ULDC.64 UR8, c[0x0][0x210] ;  /* 0x0000840000087ab9 */ /* 0x000fe20000000a00 */
[----:B------:R-:W-:Y:S01]  /*00c0*/  UMOV UR7, 0x400 ;  /* 0x0000040000077882 */ /* 0x000fe20000000000 */
[----:B------:R-:W-:-:S05]  /*00d0*/  USEL UR6, URZ, 0x4, !UP0 ;  /* 0x000000043f067887 */ /* 0x000fca000c000000 */
[----:B------:R-:W4:Y:S01]  /*00e0*/  S2UR UR5, SR_CgaCtaId ;  /* 0x00000000000579c3 */ /* 0x000f220000008800 */
[----:B--2---:R-:W-:-:S05]  /*00f0*/  VIADD R0, R77, 0x7f ;  /* 0x0000007f4d007836 */ /* 0x004fca0000000000 */
[----:B------:R-:W-:-:S04]  /*0100*/  SHF.R.S32.HI R3, RZ, 0x1f, R0 ;  /* 0x0000001fff037819 */ /* 0x000fc80000011400 */
[----:B------:R-:W-:Y:S02]  /*0110*/  LEA.HI R3, R3, R0, RZ, 0x7 ;  /* 0x0000000003037211 */ /* 0x000fe400078f38ff */
[----:B---3--:R-:W-:Y:S02]  /*0120*/  IABS R8, R9 ;  /* 0x0000000900087213 */ /* 0x008fe40000000000 */
[----:B------:R-:W-:Y:S02]  /*0130*/  SHF.R.S32.HI R3, RZ, 0x7, R3 ;  /* 0x00000007ff037819 */ /* 0x000fe40000011403 */
[----:B-1----:R-:W-:-:S03]  /*0140*/  LOP3.LUT R19, R16, 0x7f, RZ, 0xc0, !PT ;  /* 0x0000007f10137812 */ /* 0x002fc600078ec0ff */
[----:B------:R-:W-:-:S05]  /*0150*/  IMAD.SHL.U32 R6, R3, 0x8, RZ ;  /* 0x0000000803067824 */ /* 0x000fca00078e00ff */
[-C--:B------:R-:W-:Y:S02]  /*0160*/  IABS R5, R6.reuse ;  /* 0x0000000600057213 */ /* 0x080fe40000000000 */
[----:B------:R-:W-:Y:S02]  /*0170*/  IABS R10, R6 ;  /* 0x00000006000a7213 */ /* 0x000fe40000000000 */
[----:B------:R-:W1:Y:S08]  /*0180*/  I2F.RP R0, R5 ;  /* 0x0000000500007306 */ /* 0x000e700000209400 */
[----:B-1----:R-:W1:Y:S02]  /*0190*/  MUFU.RCP R0, R0 ;  /* 0x0000000000007308 */ /* 0x002e640000001000 */
[----:B-1----:R-:W-:-:S02]  /*01a0*/  VIADD R2, R0, 0xffffffe ;  /* 0x0ffffffe00027836 */ /* 0x002fc40000000000 */
[----:B------:R-:W-:-:S04]  /*01b0*/  IMAD.MOV R0, RZ, RZ, -R10 ;  /* 0x000000ffff007224 */ /* 0x000fc800078e0a0a */
[----:B------:R1:W2:Y:S02]  /*01c0*/  F2I.FTZ.U32.TRUNC.NTZ R3, R2 ;  /* 0x0000000200037305 */ /* 0x0002a4000021f000 */
[----:B-1----:R-:W-:Y:S02]  /*01d0*/  IMAD.MOV.U32 R2, RZ, RZ, RZ ;  /* 0x000000ffff027224 */ /* 0x002fe400078e00ff */
[----:B--2---:R-:W-:-:S04]  /*01e0*/  IMAD.MOV R4, RZ, RZ, -R3 ;  /* 0x000000ffff047224 */ /* 0x004fc800078e0a03 */
[----:B------:R-:W-:Y:S02]  /*01f0*/  IMAD R7, R4, R5, RZ ;  /* 0x0000000504077224 */ /* 0x000fe400078e02ff */
[----:B------:R-:W-:Y:S02]  /*0200*/  IMAD.MOV.U32 R4, RZ, RZ, R8 ;  /* 0x000000ffff047224 */ /* 0x000fe400078e0008 */
[----:B------:R-:W-:-:S06]  /*0210*/  IMAD.HI.U32 R3, R3, R7, R2 ;  /* 0x0000000703037227 */ /* 0x000fcc00078e0002 */
[----:B------:R-:W-:-:S04]  /*0220*/  IMAD.HI.U32 R3, R3, R4, RZ ;  /* 0x0000000403037227 */ /* 0x000fc800078e00ff */
[----:B------:R-:W-:-:S05]  /*0230*/  IMAD R0, R3, R0, R4 ;  /* 0x0000000003007224 */ /* 0x000fca00078e0204 */
[----:B------:R-:W-:-:S13]  /*0240*/  ISETP.GT.U32.AND P1, PT, R5, R0, PT ;  /* 0x000000000500720c */ /* 0x000fda0003f24070 */
[----:B------:R-:W-:Y:S02]  /*0250*/  @!P1 IMAD.IADD R0, R0, 0x1, -R5 ;  /* 0x0000000100009824 */ /* 0x000fe400078e0a05 */
[----:B------:R-:W-:Y:S01]  /*0260*/  @!P1 VIADD R3, R3, 0x1 ;  /* 0x0000000103039836 */ /* 0x000fe20000000000 */
[----:B------:R-:W-:Y:S02]  /*0270*/  ISETP.NE.AND P1, PT, R6, RZ, PT ;  /* 0x000000ff0600720c */ /* 0x000fe40003f25270 */
[----:B------:R-:W-:Y:S02]  /*0280*/  ISETP.GE.U32.AND P0, PT, R0, R5, PT ;  /* 0x000000050000720c */ /* 0x000fe40003f06070 */
[----:B------:R-:W-:Y:S02]  /*0290*/  LOP3.LUT R0, R9, R6, RZ, 0x3c, !PT ;  /* 0x0000000609007212 */ /* 0x000fe400078e3cff */
[----:B------:R-:W-:Y:S02]  /*02a0*/  IABS R5, R77 ;  /* 0x0000004d00057213 */ /* 0x000fe40000000000 */
[----:B------:R-:W-:Y:S01]  /*02b0*/  ISETP.GE.AND P2, PT, R0, RZ, PT ;  /* 0x000000ff0000720c */ /* 0x000fe20003f46270 */
[----:B------:R-:W-:-:S06]  /*02c0*/  VIADD R0, R76, 0x7f ;  /* 0x0000007f4c007836 */ /* 0x000fcc0000000000 */
[----:B------:R-:W-:-:S04]  /*02d0*/  @P0 VIADD R3, R3, 0x1 ;  /* 0x0000000103030836 */ /* 0x000fc80000000000 */
[----:B------:R-:W-:Y:S01]  /*02e0*/  IMAD.MOV.U32 R2, RZ, RZ, R3 ;  /* 0x000000ffff027224 */ /* 0x000fe200078e0003 */
[----:B------:R-:W-:-:S03]  /*02f0*/  SHF.R.S32.HI R3, RZ, 0x1f, R0 ;  /* 0x0000001fff037819 */ /* 0x000fc60000011400 */
[----:B------:R-:W-:Y:S01]  /*0300*/  @!P2 IMAD.MOV R2, RZ, RZ, -R2 ;  /* 0x000000ffff02a224 */ /* 0x000fe200078e0a02 */
[----:B------:R-:W-:Y:S02]  /*0310*/  @!P1 LOP3.LUT R2, RZ, R6, RZ, 0x33, !PT ;  /* 0x00000006ff029212 */ /* 0x000fe400078e33ff */
[----:B------:R-:W-:-:S03]  /*0320*/  LEA.HI R3, R3, R0, RZ, 0x7 ;  /* 0x0000000003037211 */ /* 0x000fc600078f38ff */
[----:B------:R-:W-:Y:S02]  /*0330*/  IMAD.SHL.U32 R4, R2, 0x8, RZ ;  /* 0x0000000802047824 */ /* 0x000fe400078e00ff */
[----:B------:R-:W-:-:S03]  /*0340*/  IMAD.MOV R2, RZ, RZ, -R2 ;  /* 0x000000ffff027224 */ /* 0x000fc600078e0a02 */
[----:B------:R-:W-:Y:S01]  /*0350*/  LEA.HI.SX32 R3, R3, -R4, 0x19 ;  /* 0x8000000403037211 */ /* 0x000fe200078fcaff */
[----:B------:R-:W-:Y:S02]  /*0360*/  IMAD R14, R6, R2, R9 ;  /* 0x00000002060e7224 */ /* 0x000fe400078e0209 */
[----:B------:R-:W1:Y:S01]  /*0370*/  I2F.RP R9, R5 ;  /* 0x0000000500097306 */ /* 0x000e620000209400 */
[----:B------:R-:W-:Y:S01]  /*0380*/  VIMNMX R15, R3, 0x8, PT ;  /* 0x00000008030f7848 */ /* 0x000fe20003fe0100 */
[----:B------:R-:W-:Y:S01]  /*0390*/  IMAD.MOV.U32 R6, RZ, RZ, RZ ;  /* 0x000000ffff067224 */ /* 0x000fe200078e00ff */
[----:B------:R-:W-:Y:S02]  /*03a0*/  IABS R3, R76 ;  /* 0x0000004c00037213 */ /* 0x000fe40000000000 */
[-C--:B------:R-:W-:Y:S02]  /*03b0*/  IABS R13, R15.reuse ;  /* 0x0000000f000d7213 */ /* 0x080fe40000000000 */
[----:B------:R-:W-:-:S02]  /*03c0*/  IABS R2, R15 ;  /* 0x0000000f00027213 */ /* 0x000fc40000000000 */
[----:B------:R-:W2:Y:S08]  /*03d0*/  I2F.RP R0, R13 ;  /* 0x0000000d00007306 */ /* 0x000eb00000209400 */
[----:B-1----:R-:W1:Y:S08]  /*03e0*/  MUFU.RCP R9, R9 ;  /* 0x0000000900097308 */ /* 0x002e700000001000 */
[----:B--2---:R-:W2:Y:S01]  /*03f0*/  MUFU.RCP R0, R0 ;  /* 0x0000000000007308 */ /* 0x004ea20000001000 */
[----:B-1----:R-:W-:-:S07]  /*0400*/  VIADD R10, R9, 0xffffffe ;  /* 0x0ffffffe090a7836 */ /* 0x002fce0000000000 */
[----:B------:R-:W-:Y:S01]  /*0410*/  F2I.FTZ.U32.TRUNC.NTZ R9, R10 ;  /* 0x0000000a00097305 */ /* 0x000fe2000021f000 */
[----:B--2---:R-:W-:Y:S01]  /*0420*/  VIADD R7, R0, 0xffffffe ;  /* 0x0ffffffe00077836 */ /* 0x004fe20000000000 */
[----:B------:R-:W-:-:S06]  /*0430*/  IABS R0, R14 ;  /* 0x0000000e00007213 */ /* 0x000fcc0000000000 */
[----:B------:R-:W1:Y:S02]  /*0440*/  F2I.FTZ.U32.TRUNC.NTZ R7, R7 ;  /* 0x0000000700077305 */ /* 0x000e64000021f000 */
[----:B-1----:R-:W-:-:S04]  /*0450*/  IMAD.MOV R8, RZ, RZ, -R7 ;  /* 0x000000ffff087224 */ /* 0x002fc800078e0a07 */
[----:B------:R-:W-:Y:S01]  /*0460*/  IMAD R11, R8, R13, RZ ;  /* 0x0000000d080b7224 */ /* 0x000fe200078e02ff */
[----:B------:R-:W-:-:S03]  /*0470*/  LOP3.LUT R8, R16, 0x180, RZ, 0xc0, !PT ;  /* 0x0000018010087812 */ /* 0x000fc600078ec0ff */
[----:B------:R-:W-:Y:S01]  /*0480*/  IMAD.HI.U32 R6, R7, R11, R6 ;  /* 0x0000000b07067227 */ /* 0x000fe200078e0006 */
[----:B------:R-:W-:Y:S01]  /*0490*/  LEA.HI R12, R8, R8, RZ, 0x1d ;  /* 0x00000008080c7211 */ /* 0x000fe200078fe8ff */
[----:B------:R-:W1:Y:S01]  /*04a0*/  I2F.RP R7, R3 ;  /* 0x0000000300077306 */ /* 0x000e620000209400 */
[----:B------:R-:W-:Y:S01]  /*04b0*/  SHF.R.U32.HI R8, RZ, 0x5, R8 ;  /* 0x00000005ff087819 */ /* 0x000fe20000011608 */
[----:B------:R-:W-:Y:S02]  /*04c0*/  IMAD.MOV.U32 R11, RZ, RZ, R0 ;  /* 0x000000ffff0b7224 */ /* 0x000fe400078e0000 */
[----:B------:R-:W-:Y:S02]  /*04d0*/  IMAD.MOV R0, RZ, RZ, -R2 ;  /* 0x000000ffff007224 */ /* 0x000fe400078e0a02 */
[----:B------:R-:W-:-:S04]  /*04e0*/  IMAD.HI.U32 R6, R6, R11, RZ ;  /* 0x0000000b06067227 */ /* 0x000fc800078e00ff */
[----:B------:R-:W-:Y:S02]  /*04f0*/  IMAD R0, R6, R0, R11 ;  /* 0x0000000006007224 */ /* 0x000fe400078e020b */
[C---:B------:R-:W-:Y:S02]  /*0500*/  IMAD.SHL.U32 R2, R16.reuse, 0x200, RZ ;  /* 0x0000020010027824 */ /* 0x040fe400078e00ff */
[----:B------:R-:W-:Y:S01]  /*0510*/  IMAD.SHL.U32 R11, R16, 0x4, RZ ;  /* 0x00000004100b7824 */ /* 0x000fe200078e00ff */
[----:B------:R-:W-:Y:S01]  /*0520*/  ISETP.GT.U32.AND P1, PT, R13, R0, PT ;  /* 0x000000000d00720c */ /* 0x000fe20003f24070 */
[----:B-1----:R-:W1:Y:S03]  /*0530*/  MUFU.RCP R7, R7 ;  /* 0x0000000700077308 */ /* 0x002e660000001000 */
[----:B------:R-:W-:Y:S02]  /*0540*/  LOP3.LUT R11, R2, 0xc07c, R11, 0xc8, !PT ;  /* 0x0000c07c020b7812 */ /* 0x000fe400078ec80b */
[----:B------:R-:W-:-:S02]  /*0550*/  LOP3.LUT R2, R14, R15, RZ, 0x3c, !PT ;  /* 0x0000000f0e027212 */ /* 0x000fc400078e3cff */
[----:B------:R-:W-:Y:S01]  /*0560*/  LOP3.LUT R111, R11, R12, RZ, 0x3c, !PT ;  /* 0x0000000c0b6f7212 */ /* 0x000fe200078e3cff */
[----:B------:R-:W-:Y:S01]  /*0570*/  IMAD R11, R19, 0x80, R8 ;  /* 0x00000080130b7824 */ /* 0x000fe200078e0208 */
[----:B------:R-:W-:Y:S01]  /*0580*/  ISETP.GE.AND P2, PT, R2, RZ, PT ;  /* 0x000000ff0200720c */ /* 0x000fe20003f46270 */
[----:B------:R-:W-:Y:S02]  /*0590*/  IMAD.SHL.U32 R2, R16, 0x10, RZ ;  /* 0x0000001010027824 */ /* 0x000fe400078e00ff */
[----:B------:R-:W-:Y:S01]  /*05a0*/  @!P1 IMAD.IADD R0, R0, 0x1, -R13 ;  /* 0x0000000100009824 */ /* 0x000fe200078e0a0d */
[----:B------:R-:W-:Y:S01]  /*05b0*/  STL [R1+0x238], R111 ;  /* 0x0002386f01007387 */ /* 0x000fe20000100800 */
[----:B------:R-:W-:Y:S01]  /*05c0*/  @!P1 VIADD R6, R6, 0x1 ;  /* 0x0000000106069836 */ /* 0x000fe20000000000 */
[----:B------:R-:W-:Y:S01]  /*05d0*/  ISETP.NE.AND P1, PT, R15, RZ, PT ;  /* 0x000000ff0f00720c */ /* 0x000fe20003f25270 */
[----:B------:R-:W-:Y:S01]  /*05e0*/  IMAD.MOV R8, RZ, RZ, -R9 ;  /* 0x000000ffff087224 */ /* 0x000fe200078e0a09 */
[----:B------:R-:W-:Y:S01]  /*05f0*/  ISETP.GE.U32.AND P0, PT, R0, R13, PT ;  /* 0x0000000d0000720c */ /* 0x000fe20003f06070 */
[----:B-1----:R-:W-:Y:S01]  /*0600*/  VIADD R7, R7, 0xffffffe ;  /* 0x0ffffffe07077836 */ /* 0x002fe20000000000 */
[----:B------:R-:W-:-:S02]  /*0610*/  LOP3.LUT R2, R2, 0x70, RZ, 0xc0, !PT ;  /* 0x0000007002027812 */ /* 0x000fc400078ec0ff */
[----:B------:R-:W-:-:S03]  /*0620*/  SHF.R.U32.HI R0, RZ, 0x7, R16 ;  /* 0x00000007ff007819 */ /* 0x000fc60000011610 */
[----:B------:R-:W1:Y:S01]  /*0630*/  F2I.FTZ.U32.TRUNC.NTZ R7, R7 ;  /* 0x0000000700077305 */ /* 0x000e62000021f000 */
[----:B------:R-:W-:Y:S01]  /*0640*/  IMAD.IADD R2, R2, 0x1, R11 ;  /* 0x0000000102027824 */ /* 0x000fe200078e020b */
[----:B------:R-:W-:Y:S01]  /*0650*/  SGXT.U32 R0, R0, 0x2 ;  /* 0x000000020000781a */ /* 0x000fe20000000000 */
[----:B------:R-:W-:Y:S02]  /*0660*/  IMAD R11, R8, R5, RZ ;  /* 0x00000005080b7224 */ /* 0x000fe400078e02ff */
[----:B------:R-:W-:Y:S01]  /*0670*/  IMAD.MOV.U32 R8, RZ, RZ, RZ ;  /* 0x000000ffff087224 */ /* 0x000fe200078e00ff */
[----:B------:R2:W-:Y:S01]  /*0680*/  STL [R1+0x23c], R2 ;  /* 0x00023c0201007387 */ /* 0x0005e20000100800 */
[----:B------:R-:W-:Y:S01]  /*0690*/  @P0 VIADD R6, R6, 0x1 ;  /* 0x0000000106060836 */ /* 0x000fe20000000000 */
[C---:B------:R-:W-:Y:S01]  /*06a0*/  ISETP.GE.AND P0, PT, R0.reuse, UR12, PT ;  /* 0x0000000c00007c0c */ /* 0x040fe2000bf06270 */
[----:B------:R-:W-:Y:S01]  /*06b0*/  IMAD.HI.U32 R8, R9, R11, R8 ;  /* 0x0000000b09087227 */ /* 0x000fe200078e0008 */
[----:B------:R-:W-:-:S02]  /*06c0*/  LOP3.LUT R124, R0, 0x20, RZ, 0xfc, !PT ;  /* 0x00000020007c7812 */ /* 0x000fc400078efcff */
[----:B------:R-:W-:Y:S01]  /*06d0*/  SEL R12, RZ, UR6, P0 ;  /* 0x00000006ff0c7c07 */ /* 0x000fe20008000000 */
[----:B------:R-:W-:Y:S01]  /*06e0*/  @!P2 IMAD.MOV R6, RZ, RZ, -R6 ;  /* 0x000000ffff06a224 */ /* 0x000fe200078e0a06 */
[----:B------:R-:W-:Y:S01]  /*06f0*/  @!P1 LOP3.LUT R6, RZ, R15, RZ, 0x33, !PT ;  /* 0x0000000fff069212 */ /* 0x000fe200078e33ff */
[--C-:B-1----:R-:W-:Y:S01]  /*0700*/  IMAD.MOV R10, RZ, RZ, -R7.reuse ;  /* 0x000000ffff0a7224 */ /* 0x102fe200078e0a07 */
[----:B------:R-:W-:Y:S01]  /*0710*/  ISETP.NE.U32.AND P6, PT, R12, RZ, PT ;  /* 0x000000ff0c00720c */ /* 0x000fe20003fc5070 */
[----:B----4-:R-:W-:Y:S02]  /*0720*/  IMAD R90, R0, R74, RZ ;  /* 0x0000004a005a7224 */ /* 0x010fe400078e02ff */
[----:B------:R-:W-:Y:S02]  /*0730*/  IMAD.SHL.U32 R11, R6, 0x80, RZ ;  /* 0x00000080060b7824 */ /* 0x000fe400078e00ff */
[----:B------:R-:W-:Y:S02]  /*0740*/  IMAD R13, R10, R3, RZ ;  /* 0x000000030a0d7224 */ /* 0x000fe400078e02ff */
[----:B------:R-:W-:Y:S01]  /*0750*/  IMAD.MOV R10, RZ, RZ, -R6 ;  /* 0x000000ffff0a7224 */ /* 0x000fe200078e0a06 */
[C---:B------:R-:W-:Y:S01]  /*0760*/  LOP3.LUT R108, R11.reuse, R0, RZ, 0xfc, !PT ;  /* 0x000000000b6c7212 */ /* 0x040fe200078efcff */
[----:B------:R-:W-:Y:S01]  /*0770*/  IMAD.MOV.U32 R6, RZ, RZ, RZ ;  /* 0x000000ffff067224 */ /* 0x000fe200078e00ff */
[----:B------:R-:W-:Y:S01]  /*0780*/  LOP3.LUT R104, R11, 0x10, R0, 0xfe, !PT ;  /* 0x000000100b687812 */ /* 0x000fe200078efe00 */
[----:B------:R-:W-:Y:S01]  /*0790*/  IMAD R9, R15, R10, R14 ;  /* 0x0000000a0f097224 */ /* 0x000fe200078e020e */
[----:B------:R-:W-:Y:S01]  /*07a0*/  IABS R58, R108 ;  /* 0x0000006c003a7213 */ /* 0x000fe20000000000 */
[----:B------:R-:W-:Y:S01]  /*07b0*/  IMAD.HI.U32 R7, R7, R13, R6 ;  /* 0x0000000d07077227 */ /* 0x000fe200078e0006 */
[----:B------:R-:W-:Y:S01]  /*07c0*/  IABS R54, R104 ;  /* 0x0000006800367213 */ /* 0x000fe20000000000 */
[----:B------:R-:W-:Y:S01]  /*07d0*/  STL [R1+0x19c], R108 ;  /* 0x00019c6c01007387 */ /* 0x000fe20000100800 */
[C-C-:B------:R-:W-:Y:S01]  /*07e0*/  LOP3.LUT R103, R11.reuse, 0x14, R0.reuse, 0xfe, !PT ;  /* 0x000000140b677812 */ /* 0x140fe200078efe00 */
[----:B------:R-:W-:Y:S01]  /*07f0*/  IMAD.HI.U32 R6, R8, R58, RZ ;  /* 0x0000003a08067227 */ /* 0x000fe200078e00ff */
[----:B------:R-:W-:-:S02]  /*0800*/  LOP3.LUT R105, R11, 0xc, R0, 0xfe, !PT ;  /* 0x0000000c0b697812 */ /* 0x000fc400078efe00 */
[C---:B------:R-:W-:Y:S01]  /*0810*/  LOP3.LUT R99, R11.reuse, 0x24, R0, 0xfe, !PT ;  /* 0x000000240b637812 */ /* 0x040fe200078efe00 */
[C---:B------:R-:W-:Y:S01]  /*0820*/  IMAD.HI.U32 R14, R8.reuse, R54, RZ ;  /* 0x00000036080e7227 */ /* 0x040fe200078e00ff */
[----:B------:R-:W-:Y:S02]  /*0830*/  IABS R82, R103 ;  /* 0x0000006700527213 */ /* 0x000fe40000000000 */
[----:B------:R-:W-:Y:S01]  /*0840*/  IABS R84, R105 ;  /* 0x0000006900547213 */ /* 0x000fe20000000000 */
[----:B------:R-:W-:Y:S01]  /*0850*/  IMAD.MOV R6, RZ, RZ, -R6 ;  /* 0x000000ffff067224 */ /* 0x000fe200078e0a06 */
[----:B------:R-:W-:Y:S01]  /*0860*/  IABS R72, R99 ;  /* 0x0000006300487213 */ /* 0x000fe20000000000 */
[----:B------:R-:W-:Y:S01]  /*0870*/  IMAD.MOV R14, RZ, RZ, -R14 ;  /* 0x000000ffff0e7224 */ /* 0x000fe200078e0a0e */
[----:B------:R-:W-:Y:S01]  /*0880*/  LOP3.LUT R97, R11, 0x28, R0, 0xfe, !PT ;  /* 0x000000280b617812 */ /* 0x000fe200078efe00 */
[----:B------:R-:W-:Y:S01]  /*0890*/  IMAD R58, R5, R6, R58 ;  /* 0x00000006053a7224 */ /* 0x000fe200078e023a */
[C-C-:B------:R-:W-:Y:S01]  /*08a0*/  LOP3.LUT R100, R11.reuse, 0x20, R0.reuse, 0xfe, !PT ;  /* 0x000000200b647812 */ /* 0x140fe200078efe00 */
[----:B------:R-:W-:Y:S01]  /*08b0*/  IMAD.HI.U32 R6, R8, R82, RZ ;  /* 0x0000005208067227 */ /* 0x000fe200078e00ff */
[----:B------:R-:W-:-:S02]  /*08c0*/  LOP3.LUT R93, R11, 0x38, R0, 0xfe, !PT ;  /* 0x000000380b5d7812 */ /* 0x000fc400078efe00 */
[----:B------:R-:W-:Y:S01]  /*08d0*/  IABS R46, R97 ;  /* 0x00000061002e7213 */ /* 0x000fe20000000000 */
[C---:B------:R-:W-:Y:S01]  /*08e0*/  IMAD.HI.U32 R13, R8.reuse, R84, RZ ;  /* 0x00000054080d7227 */ /* 0x040fe200078e00ff */
[----:B------:R-:W-:Y:S02]  /*08f0*/  IABS R48, R100 ;  /* 0x0000006400307213 */ /* 0x000fe40000000000 */
[----:B------:R-:W-:Y:S01]  /*0900*/  IABS R42, R93 ;  /* 0x0000005d002a7213 */ /* 0x000fe20000000000 */
[----:B------:R-:W-:Y:S01]  /*0910*/  IMAD R54, R5, R14, R54 ;  /* 0x0000000e05367224 */ /* 0x000fe200078e0236 */
[C-C-:B------:R-:W-:Y:S01]  /*0920*/  LOP3.LUT R92, R11.reuse, 0x3c, R0.reuse, 0xfe, !PT ;  /* 0x0000003c0b5c7812 */ /* 0x140fe200078efe00 */
[C---:B------:R-:W-:Y:S01]  /*0930*/  IMAD.HI.U32 R14, R8.reuse, R72, RZ ;  /* 0x00000048080e7227 */ /* 0x040fe200078e00ff */
[C---:B------:R-:W-:Y:S02]  /*0940*/  LOP3.LUT R94, R11.reuse, 0x34, R0, 0xfe, !PT ;  /* 0x000000340b5e7812 */ /* 0x040fe400078efe00 */
[----:B------:R-:W-:Y:S01]  /*0950*/  IABS R20, R92 ;  /* 0x0000005c00147213 */ /* 0x000fe20000000000 */
[----:B------:R-:W-:Y:S01]  /*0960*/  IMAD.MOV R6, RZ, RZ, -R6 ;  /* 0x000000ffff067224 */ /* 0x000fe200078e0a06 */
[----:B------:R-:W-:Y:S01]  /*0970*/  LOP3.LUT R85, R11, 0x4c, R0, 0xfe, !PT ;  /* 0x0000004c0b557812 */ /* 0x000fe200078efe00 */
[----:B------:R-:W-:Y:S01]  /*0980*/  IMAD.MOV R13, RZ, RZ, -R13 ;  /* 0x000000ffff0d7224 */ /* 0x000fe200078e0a0d */
[----:B------:R-:W-:Y:S01]  /*0990*/  IABS R68, R94 ;  /* 0x0000005e00447213 */ /* 0x000fe20000000000 */
[----:B------:R-:W-:Y:S01]  /*09a0*/  IMAD.MOV R14, RZ, RZ, -R14 ;  /* 0x000000ffff0e7224 */ /* 0x000fe200078e0a0e */
[----:B------:R-:W-:Y:S01]  /*09b0*/  IABS R34, R85 ;  /* 0x0000005500227213 */ /* 0x000fe20000000000 */
[----:B------:R-:W-:Y:S01]  /*09c0*/  IMAD R82, R5, R6, R82 ;  /* 0x0000000605527224 */ /* 0x000fe200078e0252 */
[C-C-:B------:R-:W-:Y:S01]  /*09d0*/  LOP3.LUT R88, R11.reuse, 0x48, R0.reuse, 0xfe, !PT ;  /* 0x000000480b587812 */ /* 0x140fe200078efe00 */
[----:B------:R-:W-:Y:S01]  /*09e0*/  IMAD.HI.U32 R6, R8, R46, RZ ;  /* 0x0000002e08067227 */ /* 0x000fe200078e00ff */
[----:B------:R-:W-:-:S02]  /*09f0*/  LOP3.LUT R83, R11, 0x50, R0, 0xfe, !PT ;  /* 0x000000500b537812 */ /* 0x000fc400078efe00 */
[----:B------:R-:W-:Y:S01]  /*0a00*/  IABS R64, R88 ;  /* 0x0000005800407213 */ /* 0x000fe20000000000 */
[----:B------:R-:W-:Y:S01]  /*0a10*/  IMAD R84, R5, R13, R84 ;  /* 0x0000000d05547224 */ /* 0x000fe200078e0254 */
[----:B------:R-:W-:Y:S01]  /*0a20*/  IABS R62, R83 ;  /* 0x00000053003e7213 */ /* 0x000fe20000000000 */
[C---:B------:R-:W-:Y:S01]  /*0a30*/  IMAD.HI.U32 R13, R8.reuse, R48, RZ ;  /* 0x00000030080d7227 */ /* 0x040fe200078e00ff */
[C-C-:B------:R-:W-:Y:S02]  /*0a40*/  LOP3.LUT R73, R11.reuse, 0x58, R0.reuse, 0xfe, !PT ;  /* 0x000000580b497812 */ /* 0x140fe400078efe00 */
[----:B------:R-:W-:Y:S01]  /*0a50*/  LOP3.LUT R23, R11, 0x7c, R0, 0xfe, !PT ;  /* 0x0000007c0b177812 */ /* 0x000fe200078efe00 */
[----:B------:R-:W-:Y:S01]  /*0a60*/  IMAD R72, R5, R14, R72 ;  /* 0x0000000e05487224 */ /* 0x000fe200078e0248 */
[----:B------:R-:W-:Y:S01]  /*0a70*/  IABS R60, R73 ;  /* 0x00000049003c7213 */ /* 0x000fe20000000000 */
[----:B------:R-:W-:Y:S01]  /*0a80*/  IMAD.HI.U32 R14, R8, R42, RZ ;  /* 0x0000002a080e7227 */ /* 0x000fe200078e00ff */
[----:B------:R-:W-:-:S02]  /*0a90*/  IABS R15, R23 ;  /* 0x00000017000f7213 */ /* 0x000fc40000000000 */
[C---:B------:R-:W-:Y:S01]  /*0aa0*/  LOP3.LUT R106, R11.reuse, 0x8, R0, 0xfe, !PT ;  /* 0x000000080b6a7812 */ /* 0x040fe200078efe00 */
[----:B------:R-:W-:Y:S01]  /*0ab0*/  IMAD.MOV R6, RZ, RZ, -R6 ;  /* 0x000000ffff067224 */ /* 0x000fe200078e0a06 */
[----:B------:R-:W-:Y:S01]  /*0ac0*/  LOP3.LUT R107, R11, 0x4, R0, 0xfe, !PT ;  /* 0x000000040b6b7812 */ /* 0x000fe200078efe00 */
[----:B------:R-:W-:Y:S01]  /*0ad0*/  IMAD.MOV R13, RZ, RZ, -R13 ;  /* 0x000000ffff0d7224 */ /* 0x000fe200078e0a0d */
[----:B------:R-:W-:Y:S01]  /*0ae0*/  IABS R56, R106 ;  /* 0x0000006a00387213 */ /* 0x000fe20000000000 */
[----:B------:R-:W-:Y:S01]  /*0af0*/  IMAD.MOV R14, RZ, RZ, -R14 ;  /* 0x000000ffff0e7224 */ /* 0x000fe200078e0a0e */
[----:B------:R-:W-:Y:S01]  /*0b00*/  IABS R86, R107 ;  /* 0x0000006b00567213 */ /* 0x000fe20000000000 */
[----:B------:R-:W-:Y:S01]  /*0b10*/  IMAD R46, R5, R6, R46 ;  /* 0x00000006052e7224 */ /* 0x000fe200078e022e */
[----:B------:R-:W-:Y:S01]  /*0b20*/  LOP3.LUT R101, R11, 0x1c, R0, 0xfe, !PT ;  /* 0x0000001c0b657812 */ /* 0x000fe200078efe00 */
[C---:B------:R-:W-:Y:S01]  /*0b30*/  IMAD.HI.U32 R6, R8.reuse, R20, RZ ;  /* 0x0000001408067227 */ /* 0x040fe200078e00ff */
[C---:B------:R-:W-:Y:S01]  /*0b40*/  ISETP.GT.U32.AND P5, PT, R5.reuse, R58, PT ;  /* 0x0000003a0500720c */ /* 0x040fe20003fa4070 */
[----:B------:R-:W-:Y:S01]  /*0b50*/  STL [R1+0x198], R107 ;  /* 0x0001986b01007387 */ /* 0x000fe20000100800 */
[----:B------:R-:W-:Y:S01]  /*0b60*/  IABS R78, R101 ;  /* 0x00000065004e7213 */ /* 0x000fe20000000000 */
[C---:B------:R-:W-:Y:S01]  /*0b70*/  IMAD R48, R5.reuse, R13, R48 ;  /* 0x0000000d05307224 */ /* 0x040fe200078e0230 */
[C---:B------:R-:W-:Y:S01]  /*0b80*/  ISETP.GT.U32.AND P1, PT, R5.reuse, R84, PT ;  /* 0x000000540500720c */ /* 0x040fe20003f24070 */
[C---:B------:R-:W-:Y:S01]  /*0b90*/  IMAD.HI.U32 R13, R8.reuse, R68, RZ ;  /* 0x00000044080d7227 */ /* 0x040fe200078e00ff */
[----:B------:R-:W-:Y:S01]  /*0ba0*/  ISETP.GT.U32.AND P2, PT, R5, R54, PT ;  /* 0x000000360500720c */ /* 0x000fe20003f44070 */
[----:B------:R-:W-:Y:S01]  /*0bb0*/  STL [R1+0x194], R106 ;  /* 0x0001946a01007387 */ /* 0x000fe20000100800 */
[----:B------:R-:W-:Y:S01]  /*0bc0*/  LOP3.LUT R102, R11, 0x18, R0, 0xfe, !PT ;  /* 0x000000180b667812 */ /* 0x000fe200078efe00 */
[----:B------:R-:W-:Y:S01]  /*0bd0*/  IMAD R42, R5, R14, R42 ;  /* 0x0000000e052a7224 */ /* 0x000fe200078e022a */
[C---:B------:R-:W-:Y:S01]  /*0be0*/  LOP3.LUT R96, R11.reuse, 0x2c, R0, 0xfe, !PT ;  /* 0x0000002c0b607812 */ /* 0x040fe200078efe00 */
[----:B------:R-:W-:Y:S01]  /*0bf0*/  IMAD.MOV R14, RZ, RZ, -R6 ;  /* 0x000000ffff0e7224 */ /* 0x000fe200078e0a06 */
[----:B------:R-:W-:Y:S01]  /*0c00*/  IABS R80, R102 ;  /* 0x0000006600507213 */ /* 0x000fe20000000000 */
[C---:B------:R-:W-:Y:S01]  /*0c10*/  IMAD.HI.U32 R6, R8.reuse, R34, RZ ;  /* 0x0000002208067227 */ /* 0x040fe200078e00ff */
[----:B------:R-:W-:Y:S01]  /*0c20*/  IABS R70, R96 ;  /* 0x0000006000467213 */ /* 0x000fe20000000000 */
[----:B------:R-:W-:Y:S01]  /*0c30*/  STL [R1+0x190], R105 ;  /* 0x0001906901007387 */ /* 0x000fe20000100800 */
[C-C-:B------:R-:W-:Y:S01]  /*0c40*/  LOP3.LUT R91, R11.reuse, 0x40, R0.reuse, 0xfe, !PT ;  /* 0x000000400b5b7812 */ /* 0x140fe200078efe00 */
[----:B------:R-:W-:Y:S01]  /*0c50*/  IMAD.MOV R13, RZ, RZ, -R13 ;  /* 0x000000ffff0d7224 */ /* 0x000fe200078e0a0d */
[----:B------:R-:W-:Y:S01]  /*0c60*/  LOP3.LUT R95, R11, 0x30, R0, 0xfe, !PT ;  /* 0x000000300b5f7812 */ /* 0x000fe200078efe00 */
[----:B------:R-:W-:Y:S01]  /*0c70*/  IMAD.MOV R6, RZ, RZ, -R6 ;  /* 0x000000ffff067224 */ /* 0x000fe200078e0a06 */
[----:B------:R-:W-:Y:S01]  /*0c80*/  IABS R66, R91 ;  /* 0x0000005b00427213 */ /* 0x000fe20000000000 */
[----:B------:R-:W-:Y:S01]  /*0c90*/  IMAD R68, R5, R13, R68 ;  /* 0x0000000d05447224 */ /* 0x000fe200078e0244 */
[----:B------:R-:W-:Y:S01]  /*0ca0*/  IABS R44, R95 ;  /* 0x0000005f002c7213 */ /* 0x000fe20000000000 */
[C---:B------:R-:W-:Y:S01]  /*0cb0*/  IMAD.HI.U32 R13, R8.reuse, R64, RZ ;  /* 0x00000040080d7227 */ /* 0x040fe200078e00ff */
[C-C-:B------:R-:W-:Y:S01]  /*0cc0*/  LOP3.LUT R89, R11.reuse, 0x44, R0.reuse, 0xfe, !PT ;  /* 0x000000440b597812 */ /* 0x140fe200078efe00 */
[----:B------:R-:W-:Y:S01]  /*0cd0*/  STL [R1+0x18c], R104 ;  /* 0x00018c6801007387 */ /* 0x000fe20000100800 */
[----:B------:R-:W-:Y:S01]  /*0ce0*/  LOP3.LUT R79, R11, 0x54, R0, 0xfe, !PT ;  /* 0x000000540b4f7812 */ /* 0x000fe200078efe00 */
[----:B------:R-:W-:Y:S01]  /*0cf0*/  IMAD R34, R5, R6, R34 ;  /* 0x0000000605227224 */ /* 0x000fe200078e0222 */
[----:B------:R-:W-:Y:S01]  /*0d00*/  IABS R40, R89 ;  /* 0x0000005900287213 */ /* 0x000fe20000000000 */
[C---:B------:R-:W-:Y:S01]  /*0d10*/  IMAD.HI.U32 R6, R8.reuse, R62, RZ ;  /* 0x0000003e08067227 */ /* 0x040fe200078e00ff */
[----:B------:R-:W-:Y:S01]  /*0d20*/  IABS R28, R79 ;  /* 0x0000004f001c7213 */ /* 0x000fe20000000000 */
[----:B------:R-:W-:Y:S01]  /*0d30*/  STL [R1+0x1ac], R103 ;  /* 0x0001ac6701007387 */ /* 0x000fe20000100800 */
[C-C-:B------:R-:W-:Y:S01]  /*0d40*/  LOP3.LUT R71, R11.reuse, 0x5c, R0.reuse, 0xfe, !PT ;  /* 0x0000005c0b477812 */ /* 0x140fe200078efe00 */
[----:B------:R-:W-:Y:S01]  /*0d50*/  IMAD.MOV R13, RZ, RZ, -R13 ;  /* 0x000000ffff0d7224 */ /* 0x000fe200078e0a0d */
[----:B------:R-:W-:Y:S01]  /*0d60*/  LOP3.LUT R69, R11, 0x60, R0, 0xfe, !PT ;  /* 0x000000600b457812 */ /* 0x000fe200078efe00 */
[C---:B------:R-:W-:Y:S01]  /*0d70*/  IMAD R20, R5.reuse, R14, R20 ;  /* 0x0000000e05147224 */ /* 0x040fe200078e0214 */
[----:B------:R-:W-:Y:S01]  /*0d80*/  IABS R22, R71 ;  /* 0x0000004700167213 */ /* 0x000fe20000000000 */
[----:B------:R-:W-:Y:S01]  /*0d90*/  IMAD.MOV R14, RZ, RZ, -R6 ;  /* 0x000000ffff0e7224 */ /* 0x000fe200078e0a06 */
[----:B------:R-:W-:Y:S01]  /*0da0*/  IABS R50, R69 ;  /* 0x0000004500327213 */ /* 0x000fe20000000000 */
[----:B------:R-:W-:Y:S01]  /*0db0*/  IMAD R64, R5, R13, R64 ;  /* 0x0000000d05407224 */ /* 0x000fe200078e0240 */
[C-C-:B------:R-:W-:Y:S01]  /*0dc0*/  LOP3.LUT R67, R11.reuse, 0x64, R0.reuse, 0xfe, !PT ;  /* 0x000000640b437812 */ /* 0x140fe200078efe00 */
[C---:B------:R-:W-:Y:S01]  /*0dd0*/  IMAD.HI.U32 R6, R8.reuse, R60, RZ ;  /* 0x0000003c08067227 */ /* 0x040fe200078e00ff */
[C-C-:B------:R-:W-:Y:S01]  /*0de0*/  LOP3.LUT R63, R11.reuse, 0x68, R0.reuse, 0xfe, !PT ;  /* 0x000000680b3f7812 */ /* 0x140fe200078efe00 */
[----:B------:R-:W-:Y:S01]  /*0df0*/  STL [R1+0x1a8], R102 ;  /* 0x0001a86601007387 */ /* 0x000fe20000100800 */
[----:B------:R-:W-:Y:S01]  /*0e00*/  LOP3.LUT R61, R11, 0x6c, R0, 0xfe, !PT ;  /* 0x0000006c0b3d7812 */ /* 0x000fe200078efe00 */
[C---:B------:R-:W-:Y:S01]  /*0e10*/  IMAD.HI.U32 R13, R8.reuse, R15, RZ ;  /* 0x0000000f080d7227 */ /* 0x040fe200078e00ff */
[----:B------:R-:W-:Y:S01]  /*0e20*/  IABS R16, R67 ;  /* 0x0000004300107213 */ /* 0x000fe20000000000 */
[----:B------:R-:W-:Y:S01]  /*0e30*/  STL [R1+0x1a4], R101 ;  /* 0x0001a46501007387 */ /* 0x000fe20000100800 */
[----:B------:R-:W-:Y:S01]  /*0e40*/  IABS R18, R63 ;  /* 0x0000003f00127213 */ /* 0x000fe20000000000 */
[----:B------:R-:W-:Y:S01]  /*0e50*/  IMAD R62, R5, R14, R62 ;  /* 0x0000000e053e7224 */ /* 0x000fe200078e023e */
[C---:B------:R-:W-:Y:S01]  /*0e60*/  LOP3.LUT R59, R11.reuse, 0x70, R0, 0xfe, !PT ;  /* 0x000000700b3b7812 */ /* 0x040fe200078efe00 */
[----:B------:R-:W-:Y:S01]  /*0e70*/  IMAD.MOV R6, RZ, RZ, -R6 ;  /* 0x000000ffff067224 */ /* 0x000fe200078e0a06 */
[----:B------:R-:W-:Y:S01]  /*0e80*/  LOP3.LUT R21, R11, 0x78, R0, 0xfe, !PT ;  /* 0x000000780b157812 */ /* 0x000fe200078efe00 */
[----:B------:R-:W-:Y:S01]  /*0e90*/  IMAD.MOV R14, RZ, RZ, -R13 ;  /* 0x000000ffff0e7224 */ /* 0x000fe200078e0a0d */
[----:B------:R-:W-:Y:S01]  /*0ea0*/  IABS R17, R59 ;  /* 0x0000003b00117213 */ /* 0x000fe20000000000 */
[----:B------:R-:W-:Y:S01]  /*0eb0*/  IMAD R60, R5, R6, R60 ;  /* 0x00000006053c7224 */ /* 0x000fe200078e023c */
[----:B------:R-:W-:Y:S01]  /*0ec0*/  LOP3.LUT R57, R11, 0x74, R0, 0xfe, !PT ;  /* 0x000000740b397812 */ /* 0x000fe200078efe00 */
[C---:B------:R-:W-:Y:S01]  /*0ed0*/  IMAD R6, R5.reuse, R14, R15 ;  /* 0x0000000e05067224 */ /* 0x040fe200078e020f */
[----:B------:R-:W-:Y:S01]  /*0ee0*/  IABS R15, R61 ;  /* 0x0000003d000f7213 */ /* 0x000fe20000000000 */
[C---:B------:R-:W-:Y:S01]  /*0ef0*/  IMAD.HI.U32 R12, R8.reuse, R56, RZ ;  /* 0x00000038080c7227 */ /* 0x040fe200078e00ff */
[----:B------:R-:W-:Y:S02]  /*0f00*/  STL [R1+0x1a0], R100 ;  /* 0x0001a06401007387 */ /* 0x000fe40000100800 */
[----:B------:R-:W-:Y:S01]  /*0f10*/  ISETP.GT.U32.AND P0, PT, R5, R6, PT ;  /* 0x000000060500720c */ /* 0x000fe20003f04070 */
[----:B------:R-:W-:Y:S01]  /*0f20*/  IMAD.HI.U32 R10, R8, R86, RZ ;  /* 0x00000056080a7227 */ /* 0x000fe200078e00ff */
[----:B------:R-:W-:Y:S03]  /*0f30*/  STL [R1+0x188], R99 ;  /* 0x0001886301007387 */ /* 0x000fe60000100800 */
[----:B------:R-:W-:Y:S01]  /*0f40*/  IMAD.MOV R12, RZ, RZ, -R12 ;  /* 0x000000ffff0c7224 */ /* 0x000fe200078e0a0c */
[----:B------:R-:W-:Y:S01]  /*0f50*/  STL [R1+0x184], R97 ;  /* 0x0001846101007387 */ /* 0x000fe20000100800 */
[----:B------:R-:W-:-:S02]  /*0f60*/  IMAD.MOV R10, RZ, RZ, -R10 ;  /* 0x000000ffff0a7224 */ /* 0x000fc400078e0a0a */
[----:B------:R-:W-:Y:S01]  /*0f70*/  IMAD R56, R5, R12, R56 ;  /* 0x0000000c05387224 */ /* 0x000fe200078e0238 */
[----:B------:R-:W-:Y:S01]  /*0f80*/  STL [R1+0x180], R96 ;  /* 0x0001806001007387 */ /* 0x000fe20000100800 */
[----:B------:R-:W-:-:S03]  /*0f90*/  IMAD.HI.U32 R12, R8, R78, RZ ;  /* 0x0000004e080c7227 */ /* 0x000fc600078e00ff */
[C---:B------:R-:W-:Y:S01]  /*0fa0*/  ISETP.GT.U32.AND P3, PT, R5.reuse, R56, PT ;  /* 0x000000380500720c */ /* 0x040fe20003f64070 */
[C---:B------:R-:W-:Y:S01]  /*0fb0*/  IMAD R86, R5.reuse, R10, R86 ;  /* 0x0000000a05567224 */ /* 0x040fe200078e0256 */
[----:B------:R-:W-:Y:S01]  /*0fc0*/  STL [R1+0x17c], R95 ;  /* 0x00017c5f01007387 */ /* 0x000fe20000100800 */
[----:B------:R-:W-:Y:S02]  /*0fd0*/  IMAD.MOV R12, RZ, RZ, -R12 ;  /* 0x000000ffff0c7224 */ /* 0x000fe400078e0a0c */
[--C-:B------:R-:W-:Y:S01]  /*0fe0*/  @!P0 IMAD.IADD R6, R6, 0x1, -R5.reuse ;  /* 0x0000000106068824 */ /* 0x100fe200078e0a05 */
[C---:B------:R-:W-:Y:S01]  /*0ff0*/  ISETP.GT.U32.AND P0, PT, R5.reuse, R86, PT ;  /* 0x000000560500720c */ /* 0x040fe20003f04070 */
[C---:B------:R-:W-:Y:S01]  /*1000*/  IMAD R78, R5.reuse, R12, R78 ;  /* 0x0000000c054e7224 */ /* 0x040fe200078e024e */
[----:B------:R-:W-:Y:S01]  /*1010*/  STL [R1+0x174], R94 ;  /* 0x0001745e01007387 */ /* 0x000fe20000100800 */
[--C-:B------:R-:W-:Y:S01]  /*1020*/  @!P5 IMAD.IADD R58, R58, 0x1, -R5.reuse ;  /* 0x000000013a3ad824 */ /* 0x100fe200078e0a05 */
[C---:B------:R-:W-:Y:S01]  /*1030*/  ISETP.GT.U32.AND P5, PT, R5.reuse, R82, PT ;  /* 0x000000520500720c */ /* 0x040fe20003fa4070 */
[--C-:B------:R-:W-:Y:S01]  /*1040*/  @!P1 IMAD.IADD R84, R84, 0x1, -R5.reuse ;  /* 0x0000000154549824 */ /* 0x100fe200078e0a05 */
[C---:B------:R-:W-:Y:S01]  /*1050*/  ISETP.GT.U32.AND P1, PT, R5.reuse, R78, PT ;  /* 0x0000004e0500720c */ /* 0x040fe20003f24070 */
[--C-:B------:R-:W-:Y:S01]  /*1060*/  @!P2 IMAD.IADD R54, R54, 0x1, -R5.reuse ;  /* 0x000000013636a824 */ /* 0x100fe200078e0a05 */
[C---:B------:R-:W-:Y:S01]  /*1070*/  ISETP.GT.U32.AND P2, PT, R5.reuse, R48, PT ;  /* 0x000000300500720c */ /* 0x040fe20003f44070 */
[--C-:B------:R-:W-:Y:S01]  /*1080*/  @!P3 IMAD.IADD R56, R56, 0x1, -R5.reuse ;  /* 0x000000013838b824 */ /* 0x100fe200078e0a05 */
[C---:B------:R-:W-:Y:S01]  /*1090*/  ISETP.GT.U32.AND P4, PT, R5.reuse, R6, PT ;  /* 0x000000060500720c */ /* 0x040fe20003f84070 */
[----:B------:R-:W-:Y:S01]  /*10a0*/  IMAD.HI.U32 R10, R8, R80, RZ ;  /* 0x00000050080a7227 */ /* 0x000fe200078e00ff */
[----:B------:R-:W-:Y:S03]  /*10b0*/  STL [R1+0x170], R93 ;  /* 0x0001705d01007387 */ /* 0x000fe60000100800 */
[--C-:B------:R-:W-:Y:S01]  /*10c0*/  @!P0 IMAD.IADD R86, R86, 0x1, -R5.reuse ;  /* 0x0000000156568824 */ /* 0x100fe200078e0a05 */
[----:B------:R-:W-:Y:S01]  /*10d0*/  STL [R1+0x16c], R92 ;  /* 0x00016c5c01007387 */ /* 0x000fe20000100800 */
[--C-:B------:R-:W-:Y:S01]  /*10e0*/  @!P5 IMAD.IADD R82, R82, 0x1, -R5.reuse ;  /* 0x000000015252d824 */ /* 0x100fe200078e0a05 */
[C---:B------:R-:W-:Y:S01]  /*10f0*/  ISETP.GT.U32.AND P5, PT, R5.reuse, R56, PT ;  /* 0x000000380500720c */ /* 0x040fe20003fa4070 */
[--C-:B------:R-:W-:Y:S01]  /*1100*/  @!P1 IMAD.IADD R78, R78, 0x1, -R5.reuse ;  /* 0x000000014e4e9824 */ /* 0x100fe200078e0a05 */
[C---:B------:R-:W-:Y:S01]  /*1110*/  ISETP.GT.U32.AND P3, PT, R5.reuse, R86, PT ;  /* 0x000000560500720c */ /* 0x040fe20003f64070 */
[--C-:B------:R-:W-:Y:S01]  /*1120*/  @!P2 IMAD.IADD R48, R48, 0x1, -R5.reuse ;  /* 0x000000013030a824 */ /* 0x100fe200078e0a05 */
[----:B------:R-:W-:Y:S01]  /*1130*/  STL [R1+0x168], R91 ;  /* 0x0001685b01007387 */ /* 0x000fe20000100800 */
[----:B------:R-:W-:Y:S01]  /*1140*/  IMAD.MOV R10, RZ, RZ, -R10 ;  /* 0x000000ffff0a7224 */ /* 0x000fe200078e0a0a */
[C---:B------:R-:W-:Y:S01]  /*1150*/  ISETP.GT.U32.AND P2, PT, R5.reuse, R78, PT ;  /* 0x0000004e0500720c */ /* 0x040fe20003f44070 */
[----:B------:R-:W-:Y:S01]  /*1160*/  @!P4 IMAD.IADD R6, R6, 0x1, -R5 ;  /* 0x000000010606c824 */ /* 0x000fe200078e0a05 */
[C---:B------:R-:W-:Y:S01]  /*1170*/  ISETP.GT.U32.AND P4, PT, R5.reuse, R58, PT ;  /* 0x0000003a0500720c */ /* 0x040fe20003f84070 */
[----:B------:R-:W-:Y:S01]  /*1180*/  IMAD R80, R5, R10, R80 ;  /* 0x0000000a05507224 */ /* 0x000fe200078e0250 */
[----:B------:R-:W-:Y:S01]  /*1190*/  STL [R1+0x164], R89 ;  /* 0x0001645901007387 */ /* 0x000fe20000100800 */
[----:B------:R-:W-:-:S03]  /*11a0*/  IMAD.HI.U32 R10, R8, R70, RZ ;  /* 0x00000046080a7227 */ /* 0x000fc600078e00ff */
[C---:B------:R-:W-:Y:S01]  /*11b0*/  ISETP.GT.U32.AND P0, PT, R5.reuse, R80, PT ;  /* 0x000000500500720c */ /* 0x040fe20003f04070 */
[--C-:B------:R-:W-:Y:S01]  /*11c0*/  @!P3 IMAD.IADD R86, R86, 0x1, -R5.reuse ;  /* 0x000000015656b824 */ /* 0x100fe200078e0a05 */
[C---:B------:R-:W-:Y:S01]  /*11d0*/  ISETP.GT.U32.AND P3, PT, R5.reuse, R54, PT ;  /* 0x000000360500720c */ /* 0x040fe20003f64070 */
[--C-:B------:R-:W-:Y:S01]  /*11e0*/  @!P5 IMAD.IADD R56, R56, 0x1, -R5.reuse ;  /* 0x000000013838d824 */ /* 0x100fe200078e0a05 */
[C---:B------:R-:W-:Y:S01]  /*11f0*/  ISETP.GT.U32.AND P5, PT, R5.reuse, R48, PT ;  /* 0x000000300500720c */ /* 0x040fe20003fa4070 */
[--C-:B------:R-:W-:Y:S01]  /*1200*/  @!P2 IMAD.IADD R78, R78, 0x1, -R5.reuse ;  /* 0x000000014e4ea824 */ /* 0x100fe200078e0a05 */
[C---:B------:R-:W-:Y:S01]  /*1210*/  ISETP.GT.U32.AND P2, PT, R5.reuse, R68, PT ;  /* 0x000000440500720c */ /* 0x040fe20003f44070 */
[----:B------:R-:W-:Y:S01]  /*1220*/  @!P4 IMAD.IADD R58, R58, 0x1, -R5 ;  /* 0x000000013a3ac824 */ /* 0x000fe200078e0a05 */
[----:B------:R-:W-:Y:S01]  /*1230*/  ISETP.GT.U32.AND P4, PT, R5, R82, PT ;  /* 0x000000520500720c */ /* 0x000fe20003f84070 */
[----:B------:R-:W-:Y:S01]  /*1240*/  IMAD.MOV R10, RZ, RZ, -R10 ;  /* 0x000000ffff0a7224 */ /* 0x000fe200078e0a0a */
[----:B------:R-:W-:Y:S01]  /*1250*/  STL [R1+0x160], R88 ;  /* 0x0001605801007387 */ /* 0x000fe20000100800 */
[----:B------:R-:W-:-:S03]  /*1260*/  IMAD.HI.U32 R12, R8, R44, RZ ;  /* 0x0000002c080c7227 */ /* 0x000fc600078e00ff */
[----:B------:R-:W-:Y:S01]  /*1270*/  STL [R1+0x15c], R85 ;  /* 0x00015c5501007387 */ /* 0x000fe20000100800 */
[--C-:B------:R-:W-:Y:S01]  /*1280*/  @!P3 IMAD.IADD R54, R54, 0x1, -R5.reuse ;  /* 0x000000013636b824 */ /* 0x100fe200078e0a05 */
[C---:B------:R-:W-:Y:S01]  /*1290*/  ISETP.GT.U32.AND P3, PT, R5.reuse, R46, PT ;  /* 0x0000002e0500720c */ /* 0x040fe20003f64070 */
[C---:B------:R-:W-:Y:S01]  /*12a0*/  IMAD R70, R5.reuse, R10, R70 ;  /* 0x0000000a05467224 */ /* 0x040fe200078e0246 */
[----:B------:R-:W-:Y:S01]  /*12b0*/  STL [R1+0x158], R83 ;  /* 0x0001585301007387 */ /* 0x000fe20000100800 */
[--C-:B------:R-:W-:Y:S01]  /*12c0*/  @!P0 IMAD.IADD R80, R80, 0x1, -R5.reuse ;  /* 0x0000000150508824 */ /* 0x100fe200078e0a05 */
[C---:B------:R-:W-:Y:S01]  /*12d0*/  ISETP.GT.U32.AND P0, PT, R5.reuse, R84, PT ;  /* 0x000000540500720c */ /* 0x040fe20003f04070 */
[----:B------:R-:W-:Y:S01]  /*12e0*/  IMAD.HI.U32 R10, R8, R66, RZ ;  /* 0x00000042080a7227 */ /* 0x000fe200078e00ff */
[----:B------:R-:W-:Y:S02]  /*12f0*/  STL [R1+0x154], R79 ;  /* 0x0001544f01007387 */ /* 0x000fe40000100800 */
[C---:B------:R-:W-:Y:S01]  /*1300*/  ISETP.GT.U32.AND P1, PT, R5.reuse, R80, PT ;  /* 0x000000500500720c */ /* 0x040fe20003f24070 */
[--C-:B------:R-:W-:Y:S01]  /*1310*/  @!P5 IMAD.IADD R48, R48, 0x1, -R5.reuse ;  /* 0x000000013030d824 */ /* 0x100fe200078e0a05 */
[C---:B------:R-:W-:Y:S01]  /*1320*/  ISETP.GT.U32.AND P5, PT, R5.reuse, R42, PT ;  /* 0x0000002a0500720c */ /* 0x040fe20003fa4070 */
[----:B------:R-:W-:Y:S01]  /*1330*/  IMAD.MOV R10, RZ, RZ, -R10 ;  /* 0x000000ffff0a7224 */ /* 0x000fe200078e0a0a */
[----:B------:R-:W-:Y:S01]  /*1340*/  STL [R1+0x150], R73 ;  /* 0x0001504901007387 */ /* 0x000fe20000100800 */
[--C-:B------:R-:W-:Y:S01]  /*1350*/  @!P2 IMAD.IADD R68, R68, 0x1, -R5.reuse ;  /* 0x000000014444a824 */ /* 0x100fe200078e0a05 */
[C---:B------:R-:W-:Y:S01]  /*1360*/  ISETP.GT.U32.AND P2, PT, R5.reuse, R34, PT ;  /* 0x000000220500720c */ /* 0x040fe20003f44070 */
[C---:B------:R-:W-:Y:S01]  /*1370*/  IMAD R66, R5.reuse, R10, R66 ;  /* 0x0000000a05427224 */ /* 0x040fe200078e0242 */
[----:B------:R-:W-:Y:S01]  /*1380*/  STL [R1+0x14c], R71 ;  /* 0x00014c4701007387 */ /* 0x000fe20000100800 */
        /* <DEDUP_REMOVED lines=9> */
[----:B------:R-:W-:Y:S01]  /*1420*/  ISETP.GT.U32.AND P0, PT, R5, R72, PT ;  /* 0x000000480500720c */ /* 0x000fe20003f04070 */
[----:B------:R-:W-:Y:S01]  /*1430*/  @!P5 IMAD.IADD R42, R42, 0x1, -R5 ;  /* 0x000000012a2ad824 */ /* 0x000fe200078e0a05 */
[----:B------:R-:W-:Y:S01]  /*1440*/  STL [R1+0x144], R67 ;  /* 0x0001444301007387 */ /* 0x000fe20000100800 */
[----:B------:R-:W-:-:S03]  /*1450*/  IMAD.HI.U32 R12, R8, R40, RZ ;  /* 0x00000028080c7227 */ /* 0x000fc600078e00ff */
[----:B------:R-:W-:Y:S01]  /*1460*/  STL [R1+0x140], R63 ;  /* 0x0001403f01007387 */ /* 0x000fe20000100800 */
[----:B------:R-:W-:-:S03]  /*1470*/  IMAD.HI.U32 R10, R8, R28, RZ ;  /* 0x0000001c080a7227 */ /* 0x000fc600078e00ff */
[----:B------:R-:W-:Y:S01]  /*1480*/  STL [R1+0x13c], R61 ;  /* 0x00013c3d01007387 */ /* 0x000fe20000100800 */
[--C-:B------:R-:W-:Y:S01]  /*1490*/  @!P1 IMAD.IADD R80, R80, 0x1, -R5.reuse ;  /* 0x0000000150509824 */ /* 0x100fe200078e0a05 */
[C---:B------:R-:W-:Y:S01]  /*14a0*/  ISETP.GT.U32.AND P1, PT, R5.reuse, R44, PT ;  /* 0x0000002c0500720c */ /* 0x040fe20003f24070 */
[--C-:B------:R-:W-:Y:S01]  /*14b0*/  @!P2 IMAD.IADD R34, R34, 0x1, -R5.reuse ;  /* 0x000000012222a824 */ /* 0x100fe200078e0a05 */
[C---:B------:R-:W-:Y:S01]  /*14c0*/  ISETP.GT.U32.AND P2, PT, R5.reuse, R42, PT ;  /* 0x0000002a0500720c */ /* 0x040fe20003f44070 */
[----:B------:R-:W-:Y:S01]  /*14d0*/  IMAD.MOV R12, RZ, RZ, -R12 ;  /* 0x000000ffff0c7224 */ /* 0x000fe200078e0a0c */
[----:B------:R-:W-:Y:S01]  /*14e0*/  STL [R1+0x138], R59 ;  /* 0x0001383b01007387 */ /* 0x000fe20000100800 */
[----:B------:R-:W-:Y:S02]  /*14f0*/  IMAD.MOV R10, RZ, RZ, -R10 ;  /* 0x000000ffff0a7224 */ /* 0x000fe400078e0a0a */
[----:B------:R-:W-:Y:S01]  /*1500*/  @!P4 IMAD.IADD R70, R70, 0x1, -R5 ;  /* 0x000000014646c824 */ /* 0x000fe200078e0a05 */
[----:B------:R-:W-:Y:S01]  /*1510*/  STL [R1+0x68], R90 ;  /* 0x0000685a01007387 */ /* 0x000fe20000100800 */
[----:B------:R-:W-:-:S02]  /*1520*/  IMAD R40, R5, R12, R40 ;  /* 0x0000000c05287224 */ /* 0x000fc400078e0228 */
[C---:B------:R-:W-:Y:S02]  /*1530*/  IMAD R28, R5.reuse, R10, R28 ;  /* 0x0000000a051c7224 */ /* 0x040fe400078e021c */
[----:B------:R-:W-:Y:S01]  /*1540*/  IMAD.HI.U32 R12, R8, R22, RZ ;  /* 0x00000016080c7227 */ /* 0x000fe200078e00ff */
[----:B------:R-:W-:-:S03]  /*1550*/  ISETP.GT.U32.AND P4, PT, R5, R40, PT ;  /* 0x000000280500720c */ /* 0x000fc60003f84070 */
[----:B------:R-:W-:-:S04]  /*1560*/  IMAD.HI.U32 R10, R8, R50, RZ ;  /* 0x00000032080a7227 */ /* 0x000fc800078e00ff */
[--C-:B------:R-:W-:Y:S01]  /*1570*/  @!P3 IMAD.IADD R66, R66, 0x1, -R5.reuse ;  /* 0x000000014242b824 */ /* 0x100fe200078e0a05 */
[C---:B------:R-:W-:Y:S01]  /*1580*/  ISETP.GT.U32.AND P3, PT, R5.reuse, R70, PT ;  /* 0x000000460500720c */ /* 0x040fe20003f64070 */
[--C-:B------:R-:W-:Y:S01]  /*1590*/  @!P0 IMAD.IADD R72, R72, 0x1, -R5.reuse ;  /* 0x0000000148488824 */ /* 0x100fe200078e0a05 */
[C---:B------:R-:W-:Y:S01]  /*15a0*/  ISETP.GT.U32.AND P0, PT, R5.reuse, R20, PT ;  /* 0x000000140500720c */ /* 0x040fe20003f04070 */
[----:B------:R-:W-:Y:S02]  /*15b0*/  IMAD.MOV R12, RZ, RZ, -R12 ;  /* 0x000000ffff0c7224 */ /* 0x000fe400078e0a0c */
[----:B------:R-:W-:Y:S01]  /*15c0*/  IMAD.MOV R13, RZ, RZ, -R10 ;  /* 0x000000ffff0d7224 */ /* 0x000fe200078e0a0a */
[C---:B------:R-:W-:Y:S01]  /*15d0*/  ISETP.GT.U32.AND P5, PT, R5.reuse, R72, PT ;  /* 0x000000480500720c */ /* 0x040fe20003fa4070 */
[--C-:B------:R-:W-:Y:S01]  /*15e0*/  @!P1 IMAD.IADD R44, R44, 0x1, -R5.reuse ;  /* 0x000000012c2c9824 */ /* 0x100fe200078e0a05 */
[C---:B------:R-:W-:Y:S01]  /*15f0*/  ISETP.GT.U32.AND P1, PT, R5.reuse, R64, PT ;  /* 0x000000400500720c */ /* 0x040fe20003f24070 */
[----:B------:R-:W-:Y:S01]  /*1600*/  @!P2 IMAD.IADD R42, R42, 0x1, -R5 ;  /* 0x000000012a2aa824 */ /* 0x000fe200078e0a05 */
[C---:B------:R-:W-:Y:S01]  /*1610*/  ISETP.GT.U32.AND P2, PT, R5.reuse, R62, PT ;  /* 0x0000003e0500720c */ /* 0x040fe20003f44070 */
[----:B------:R-:W-:-:S02]  /*1620*/  IMAD R22, R5, R12, R22 ;  /* 0x0000000c05167224 */ /* 0x000fc400078e0216 */
[----:B------:R-:W-:-:S04]  /*1630*/  IMAD.HI.U32 R10, R8, R16, RZ ;  /* 0x00000010080a7227 */ /* 0x000fc800078e00ff */
[----:B------:R-:W-:Y:S02]  /*1640*/  IMAD R50, R5, R13, R50 ;  /* 0x0000000d05327224 */ /* 0x000fe400078e0232 */
[----:B------:R-:W-:-:S04]  /*1650*/  IMAD.HI.U32 R12, R8, R18, RZ ;  /* 0x00000012080c7227 */ /* 0x000fc800078e00ff */
[----:B------:R-:W-:-:S04]  /*1660*/  IMAD.HI.U32 R13, R8, R15, RZ ;  /* 0x0000000f080d7227 */ /* 0x000fc800078e00ff */
[----:B------:R-:W-:Y:S02]  /*1670*/  IMAD.MOV R10, RZ, RZ, -R10 ;  /* 0x000000ffff0a7224 */ /* 0x000fe400078e0a0a */
[----:B------:R-:W-:Y:S02]  /*1680*/  IMAD.MOV R14, RZ, RZ, -R12 ;  /* 0x000000ffff0e7224 */ /* 0x000fe400078e0a0c */
[----:B------:R-:W-:Y:S01]  /*1690*/  IMAD.MOV R24, RZ, RZ, -R13 ;  /* 0x000000ffff187224 */ /* 0x000fe200078e0a0d */
[----:B------:R-:W-:Y:S01]  /*16a0*/  IABS R13, R57 ;  /* 0x00000039000d7213 */ /* 0x000fe20000000000 */
[----:B------:R-:W-:-:S04]  /*16b0*/  IMAD.HI.U32 R12, R8, R17, RZ ;  /* 0x00000011080c7227 */ /* 0x000fc800078e00ff */
[--C-:B------:R-:W-:Y:S01]  /*16c0*/  @!P3 IMAD.IADD R70, R70, 0x1, -R5.reuse ;  /* 0x000000014646b824 */ /* 0x100fe200078e0a05 */
[C---:B------:R-:W-:Y:S01]  /*16d0*/  ISETP.GT.U32.AND P3, PT, R5.reuse, R66, PT ;  /* 0x000000420500720c */ /* 0x040fe20003f64070 */
[C---:B------:R-:W-:Y:S02]  /*16e0*/  IMAD R16, R5.reuse, R10, R16 ;  /* 0x0000000a05107224 */ /* 0x040fe400078e0210 */
[----:B------:R-:W-:Y:S01]  /*16f0*/  @!P0 IMAD.IADD R20, R20, 0x1, -R5 ;  /* 0x0000000114148824 */ /* 0x000fe200078e0a05 */
[C---:B------:R-:W-:Y:S01]  /*1700*/  ISETP.GT.U32.AND P0, PT, R5.reuse, R46, PT ;  /* 0x0000002e0500720c */ /* 0x040fe20003f04070 */
[C---:B------:R-:W-:Y:S02]  /*1710*/  IMAD R18, R5.reuse, R14, R18 ;  /* 0x0000000e05127224 */ /* 0x040fe400078e0212 */
[----:B------:R-:W-:Y:S01]  /*1720*/  IMAD R10, R5, R24, R15 ;  /* 0x00000018050a7224 */ /* 0x000fe200078e020f */
[----:B------:R-:W-:Y:S01]  /*1730*/  IABS R15, R21 ;  /* 0x00000015000f7213 */ /* 0x000fe20000000000 */
[----:B------:R-:W-:-:S02]  /*1740*/  IMAD.MOV R12, RZ, RZ, -R12 ;  /* 0x000000ffff0c7224 */ /* 0x000fc400078e0a0c */
[--C-:B------:R-:W-:Y:S01]  /*1750*/  @!P1 IMAD.IADD R64, R64, 0x1, -R5.reuse ;  /* 0x0000000140409824 */ /* 0x100fe200078e0a05 */
[C---:B------:R-:W-:Y:S01]  /*1760*/  ISETP.GT.U32.AND P1, PT, R5.reuse, R68, PT ;  /* 0x000000440500720c */ /* 0x040fe20003f24070 */
[--C-:B------:R-:W-:Y:S01]  /*1770*/  @!P4 IMAD.IADD R40, R40, 0x1, -R5.reuse ;  /* 0x000000012828c824 */ /* 0x100fe200078e0a05 */
[C---:B------:R-:W-:Y:S01]  /*1780*/  ISETP.GT.U32.AND P4, PT, R5.reuse, R44, PT ;  /* 0x0000002c0500720c */ /* 0x040fe20003f84070 */
[----:B------:R-:W-:Y:S01]  /*1790*/  @!P2 IMAD.IADD R62, R62, 0x1, -R5 ;  /* 0x000000013e3ea824 */ /* 0x000fe200078e0a05 */
[C---:B------:R-:W-:Y:S01]  /*17a0*/  ISETP.GT.U32.AND P2, PT, R5.reuse, R18, PT ;  /* 0x000000120500720c */ /* 0x040fe20003f44070 */
[----:B------:R-:W-:Y:S02]  /*17b0*/  IMAD R14, R5, R12, R17 ;  /* 0x0000000c050e7224 */ /* 0x000fe400078e0211 */
[----:B------:R-:W-:-:S04]  /*17c0*/  IMAD.HI.U32 R12, R8, R15, RZ ;  /* 0x0000000f080c7227 */ /* 0x000fc800078e00ff */
[--C-:B------:R-:W-:Y:S01]  /*17d0*/  @!P5 IMAD.IADD R72, R72, 0x1, -R5.reuse ;  /* 0x000000014848d824 */ /* 0x100fe200078e0a05 */
[C---:B------:R-:W-:Y:S01]  /*17e0*/  ISETP.GT.U32.AND P5, PT, R5.reuse, R40, PT ;  /* 0x000000280500720c */ /* 0x040fe20003fa4070 */
[----:B------:R-:W-:Y:S02]  /*17f0*/  IMAD.MOV R12, RZ, RZ, -R12 ;  /* 0x000000ffff0c7224 */ /* 0x000fe400078e0a0c */
[--C-:B------:R-:W-:Y:S01]  /*1800*/  @!P3 IMAD.IADD R66, R66, 0x1, -R5.reuse ;  /* 0x000000014242b824 */ /* 0x100fe200078e0a05 */
[C---:B------:R-:W-:Y:S01]  /*1810*/  ISETP.GT.U32.AND P3, PT, R5.reuse, R60, PT ;  /* 0x0000003c0500720c */ /* 0x040fe20003f64070 */
[----:B------:R-:W-:Y:S01]  /*1820*/  @!P0 IMAD.IADD R46, R46, 0x1, -R5 ;  /* 0x000000012e2e8824 */ /* 0x000fe200078e0a05 */
[C---:B------:R-:W-:Y:S01]  /*1830*/  ISETP.GT.U32.AND P0, PT, R5.reuse, R20, PT ;  /* 0x000000140500720c */ /* 0x040fe20003f04070 */
[C---:B------:R-:W-:Y:S02]  /*1840*/  IMAD R12, R5.reuse, R12, R15 ;  /* 0x0000000c050c7224 */ /* 0x040fe400078e020f */
        /* <DEDUP_REMOVED lines=12> */
[----:B------:R-:W-:-:S04]  /*1910*/  IMAD.HI.U32 R11, R8, R13, RZ ;  /* 0x0000000d080b7227 */ /* 0x000fc800078e00ff */
[--C-:B------:R-:W-:Y:S01]  /*1920*/  @!P1 IMAD.IADD R64, R64, 0x1, -R5.reuse ;  /* 0x0000000140409824 */ /* 0x100fe200078e0a05 */
[C---:B------:R-:W-:Y:S01]  /*1930*/  ISETP.GT.U32.AND P1, PT, R5.reuse, R50, PT ;  /* 0x000000320500720c */ /* 0x040fe20003f24070 */
[--C-:B------:R-:W-:Y:S01]  /*1940*/  @!P2 IMAD.IADD R12, R12, 0x1, -R5.reuse ;  /* 0x000000010c0ca824 */ /* 0x100fe200078e0a05 */
[----:B------:R-:W-:Y:S01]  /*1950*/  ISETP.GE.AND P2, PT, R108, RZ, PT ;  /* 0x000000ff6c00720c */ /* 0x000fe20003f46270 */
[--C-:B------:R-:W-:Y:S01]  /*1960*/  @!P5 IMAD.IADD R22, R22, 0x1, -R5.reuse ;  /* 0x000000011616d824 */ /* 0x100fe200078e0a05 */
[C---:B------:R-:W-:Y:S01]  /*1970*/  ISETP.GT.U32.AND P5, PT, R5.reuse, R62, PT ;  /* 0x0000003e0500720c */ /* 0x040fe20003fa4070 */
[--C-:B------:R-:W-:Y:S02]  /*1980*/  @!P3 IMAD.IADD R14, R14, 0x1, -R5.reuse ;  /* 0x000000010e0eb824 */ /* 0x100fe400078e0a05 */
[--C-:B------:R-:W-:Y:S01]  /*1990*/  @!P0 IMAD.IADD R28, R28, 0x1, -R5.reuse ;  /* 0x000000011c1c8824 */ /* 0x100fe200078e0a05 */
[C---:B------:R-:W-:Y:S01]  /*19a0*/  ISETP.GT.U32.AND P3, PT, R5.reuse, R22, PT ;  /* 0x000000160500720c */ /* 0x040fe20003f64070 */
[----:B------:R-:W-:Y:S01]  /*19b0*/  @!P4 IMAD.IADD R34, R34, 0x1, -R5 ;  /* 0x000000012222c824 */ /* 0x000fe200078e0a05 */
[C---:B------:R-:W-:Y:S01]  /*19c0*/  ISETP.GT.U32.AND P4, PT, R5.reuse, R16, PT ;  /* 0x000000100500720c */ /* 0x040fe20003f84070 */
[----:B------:R-:W-:Y:S01]  /*19d0*/  IMAD.MOV R8, RZ, RZ, -R11 ;  /* 0x000000ffff087224 */ /* 0x000fe200078e0a0b */
[C---:B------:R-:W-:Y:S01]  /*19e0*/  ISETP.GT.U32.AND P0, PT, R5.reuse, R10, PT ;  /* 0x0000000a0500720c */ /* 0x040fe20003f04070 */
[----:B------:R-:W-:Y:S01]  /*19f0*/  @!P1 IMAD.IADD R50, R50, 0x1, -R5 ;  /* 0x0000000132329824 */ /* 0x000fe200078e0a05 */
[----:B------:R-:W-:Y:S01]  /*1a00*/  ISETP.GT.U32.AND P1, PT, R5, R28, PT ;  /* 0x0000001c0500720c */ /* 0x000fe20003f24070 */
[----:B------:R-:W-:Y:S01]  /*1a10*/  @!P2 IMAD.MOV R58, RZ, RZ, -R58 ;  /* 0x000000ffff3aa224 */ /* 0x000fe200078e0a3a */
[----:B------:R-:W-:Y:S01]  /*1a20*/  ISETP.GE.AND P2, PT, R103, RZ, PT ;  /* 0x000000ff6700720c */ /* 0x000fe20003f46270 */
[----:B------:R-:W-:-:S02]  /*1a30*/  IMAD R8, R5, R8, R13 ;  /* 0x0000000805087224 */ /* 0x000fc400078e020d */
[--C-:B------:R-:W-:Y:S01]  /*1a40*/  @!P5 IMAD.IADD R62, R62, 0x1, -R5.reuse ;  /* 0x000000013e3ed824 */ /* 0x100fe200078e0a05 */
[----:B------:R-:W-:Y:S01]  /*1a50*/  ISETP.GE.AND P5, PT, R19, UR12, PT ;  /* 0x0000000c13007c0c */ /* 0x000fe2000bfa6270 */
[--C-:B------:R-:W-:Y:S01]  /*1a60*/  @!P3 IMAD.IADD R22, R22, 0x1, -R5.reuse ;  /* 0x000000011616b824 */ /* 0x100fe200078e0a05 */
[----:B------:R-:W-:Y:S01]  /*1a70*/  ISETP.GE.AND P3, PT, R106, RZ, PT ;  /* 0x000000ff6a00720c */ /* 0x000fe20003f66270 */
[--C-:B------:R-:W-:Y:S01]  /*1a80*/  @!P4 IMAD.IADD R16, R16, 0x1, -R5.reuse ;  /* 0x000000011010c824 */ /* 0x100fe200078e0a05 */
[C---:B------:R-:W-:Y:S01]  /*1a90*/  ISETP.GT.U32.AND P4, PT, R5.reuse, R8, PT ;  /* 0x000000080500720c */ /* 0x040fe20003f84070 */
[--C-:B------:R-:W-:Y:S01]  /*1aa0*/  @!P0 IMAD.IADD R10, R10, 0x1, -R5.reuse ;  /* 0x000000010a0a8824 */ /* 0x100fe200078e0a05 */
[C---:B------:R-:W-:Y:S01]  /*1ab0*/  ISETP.GT.U32.AND P0, PT, R5.reuse, R60, PT ;  /* 0x0000003c0500720c */ /* 0x040fe20003f04070 */
[----:B------:R-:W-:Y:S01]  /*1ac0*/  @!P1 IMAD.IADD R28, R28, 0x1, -R5 ;  /* 0x000000011c1c9824 */ /* 0x000fe200078e0a05 */
[----:B------:R-:W-:Y:S01]  /*1ad0*/  ISETP.GT.U32.AND P1, PT, R5, R50, PT ;  /* 0x000000320500720c */ /* 0x000fe20003f24070 */
[----:B------:R-:W-:Y:S01]  /*1ae0*/  @!P2 IMAD.MOV R82, RZ, RZ, -R82 ;  /* 0x000000ffff52a224 */ /* 0x000fe200078e0a52 */
[----:B------:R-:W-:Y:S01]  /*1af0*/  ISETP.GE.AND P2, PT, R97, RZ, PT ;  /* 0x000000ff6100720c */ /* 0x000fe20003f46270 */
[----:B------:R-:W-:Y:S01]  /*1b00*/  IMAD.IADD R9, R4, 0x1, R9 ;  /* 0x0000000104097824 */ /* 0x000fe200078e0209 */
[----:B------:R-:W-:Y:S01]  /*1b10*/  SEL R4, RZ, UR6, P5 ;  /* 0x00000006ff047c07 */ /* 0x000fe2000a800000 */
[----:B------:R-:W-:Y:S01]  /*1b20*/  IMAD R87, R74, 0x4, R90 ;  /* 0x000000044a577824 */ /* 0x000fe200078e025a */
[----:B------:R-:W-:Y:S01]  /*1b30*/  ISETP.GT.U32.AND P5, PT, R5, R18, PT ;  /* 0x000000120500720c */ /* 0x000fe20003fa4070 */
[----:B------:R-:W-:Y:S01]  /*1b40*/  @!P3 IMAD.MOV R56, RZ, RZ, -R56 ;  /* 0x000000ffff38b224 */ /* 0x000fe200078e0a38 */
[----:B------:R-:W-:Y:S01]  /*1b50*/  ISETP.GE.AND P3, PT, R101, RZ, PT ;  /* 0x000000ff6500720c */ /* 0x000fe20003f66270 */
[--C-:B------:R-:W-:Y:S01]  /*1b60*/  @!P4 IMAD.IADD R8, R8, 0x1, -R5.reuse ;  /* 0x000000010808c824 */ /* 0x100fe200078e0a05 */
[----:B------:R-:W-:Y:S01]  /*1b70*/  ISETP.GT.U32.AND P4, PT, R5, R16, PT ;  /* 0x000000100500720c */ /* 0x000fe20003f84070 */
[--C-:B------:R-:W-:Y:S01]  /*1b80*/  @!P0 IMAD.IADD R60, R60, 0x1, -R5.reuse ;  /* 0x000000013c3c8824 */ /* 0x100fe200078e0a05 */
[----:B------:R-:W-:Y:S01]  /*1b90*/  ISETP.GE.AND P0, PT, R107, RZ, PT ;  /* 0x000000ff6b00720c */ /* 0x000fe20003f06270 */
[----:B------:R-:W-:Y:S01]  /*1ba0*/  @!P1 IMAD.IADD R50, R50, 0x1, -R5 ;  /* 0x0000000132329824 */ /* 0x000fe200078e0a05 */
[----:B------:R-:W-:Y:S01]  /*1bb0*/  ISETP.GE.AND P1, PT, R105, RZ, PT ;  /* 0x000000ff6900720c */ /* 0x000fe20003f26270 */
[----:B------:R-:W-:Y:S01]  /*1bc0*/  @!P2 IMAD.MOV R46, RZ, RZ, -R46 ;  /* 0x000000ffff2ea224 */ /* 0x000fe200078e0a2e */
[----:B------:R-:W-:Y:S01]  /*1bd0*/  ISETP.GT.U32.AND P2, PT, R5, R10, PT ;  /* 0x0000000a0500720c */ /* 0x000fe20003f44070 */
[----:B------:R-:W-:Y:S01]  /*1be0*/  IMAD R65, R74, 0x4, R87 ;  /* 0x000000044a417824 */ /* 0x000fe200078e0257 */
[----:B------:R-:W-:Y:S01]  /*1bf0*/  STL [R1+0x60], R87 ;  /* 0x0000605701007387 */ /* 0x000fe20000100800 */
[----:B------:R-:W-:-:S02]  /*1c00*/  IMAD R15, R9, 0x80, R19 ;  /* 0x00000080090f7824 */ /* 0x000fc400078e0213 */
[----:B------:R-:W-:Y:S01]  /*1c10*/  @!P3 IMAD.MOV R78, RZ, RZ, -R78 ;  /* 0x000000ffff4eb224 */ /* 0x000fe200078e0a4e */
[----:B------:R-:W-:Y:S01]  /*1c20*/  ISETP.GE.AND P3, PT, R95, RZ, PT ;  /* 0x000000ff5f00720c */ /* 0x000fe20003f66270 */
[--C-:B------:R-:W-:Y:S01]  /*1c30*/  @!P4 IMAD.IADD R16, R16, 0x1, -R5.reuse ;  /* 0x000000011010c824 */ /* 0x100fe200078e0a05 */
[----:B------:R-:W-:Y:S01]  /*1c40*/  ISETP.GE.AND P4, PT, R104, RZ, PT ;  /* 0x000000ff6800720c */ /* 0x000fe20003f86270 */
[----:B------:R-:W-:Y:S01]  /*1c50*/  @!P0 IMAD.MOV R86, RZ, RZ, -R86 ;  /* 0x000000ffff568224 */ /* 0x000fe200078e0a56 */
[----:B------:R-:W-:Y:S01]  /*1c60*/  ISETP.GE.AND P0, PT, R102, RZ, PT ;  /* 0x000000ff6600720c */ /* 0x000fe20003f06270 */
[----:B------:R-:W-:Y:S01]  /*1c70*/  @!P1 IMAD.MOV R84, RZ, RZ, -R84 ;  /* 0x000000ffff549224 */ /* 0x000fe200078e0a54 */
[----:B------:R-:W-:Y:S01]  /*1c80*/  ISETP.GE.AND P1, PT, R100, RZ, PT ;  /* 0x000000ff6400720c */ /* 0x000fe20003f26270 */
[----:B------:R-:W-:Y:S01]  /*1c90*/  @!P2 IMAD.IADD R10, R10, 0x1, -R5 ;  /* 0x000000010a0aa824 */ /* 0x000fe200078e0a05 */
[----:B------:R-:W-:Y:S01]  /*1ca0*/  ISETP.GE.AND P2, PT, R92, RZ, PT ;  /* 0x000000ff5c00720c */ /* 0x000fe20003f46270 */
[----:B------:R-:W-:Y:S01]  /*1cb0*/  IMAD R98, R74, 0x4, R65 ;  /* 0x000000044a627824 */ /* 0x000fe200078e0241 */
[----:B------:R-:W-:Y:S01]  /*1cc0*/  IABS R52, R15 ;  /* 0x0000000f00347213 */ /* 0x000fe20000000000 */
[----:B------:R-:W-:Y:S01]  /*1cd0*/  @!P5 IMAD.IADD R18, R18, 0x1, -R5 ;  /* 0x000000011212d824 */ /* 0x000fe200078e0a05 */
[----:B------:R-:W-:Y:S01]  /*1ce0*/  ISETP.GE.AND P5, PT, R93, RZ, PT ;  /* 0x000000ff5d00720c */ /* 0x000fe20003fa6270 */
[----:B------:R-:W-:Y:S01]  /*1cf0*/  @!P3 IMAD.MOV R44, RZ, RZ, -R44 ;  /* 0x000000ffff2cb224 */ /* 0x000fe200078e0a2c */
[----:B------:R-:W-:Y:S01]  /*1d00*/  ISETP.NE.U32.AND P3, PT, R4, RZ, PT ;  /* 0x000000ff0400720c */ /* 0x000fe20003f65070 */
[----:B------:R-:W-:Y:S01]  /*1d10*/  IMAD.MOV.U32 R4, RZ, RZ, R20 ;  /* 0x000000ffff047224 */ /* 0x000fe200078e0014 */
[----:B------:R-:W-:Y:S01]  /*1d20*/  STL [R1+0x5c], R65 ;  /* 0x00005c4101007387 */ /* 0x000fe20000100800 */
[----:B------:R-:W-:Y:S01]  /*1d30*/  @!P4 IMAD.MOV R54, RZ, RZ, -R54 ;  /* 0x000000ffff36c224 */ /* 0x000fe200078e0a36 */
[----:B------:R-:W-:Y:S01]  /*1d40*/  ISETP.GE.AND P4, PT, R99, RZ, PT ;  /* 0x000000ff6300720c */ /* 0x000fe20003f86270 */
[----:B------:R-:W-:Y:S01]  /*1d50*/  @!P0 IMAD.MOV R80, RZ, RZ, -R80 ;  /* 0x000000ffff508224 */ /* 0x000fe200078e0a50 */
[----:B------:R-:W-:Y:S01]  /*1d60*/  ISETP.GE.AND P0, PT, R96, RZ, PT ;  /* 0x000000ff6000720c */ /* 0x000fe20003f06270 */
[----:B------:R-:W-:Y:S01]  /*1d70*/  @!P1 IMAD.MOV R48, RZ, RZ, -R48 ;  /* 0x000000ffff309224 */ /* 0x000fe200078e0a30 */
[----:B------:R-:W-:Y:S01]  /*1d80*/  ISETP.GE.AND P1, PT, R94, RZ, PT ;  /* 0x000000ff5e00720c */ /* 0x000fe20003f26270 */
[----:B------:R-:W-:Y:S01]  /*1d90*/  @!P2 IMAD.MOV R4, RZ, RZ, -R4 ;  /* 0x000000ffff04a224 */ /* 0x000fe200078e0a04 */
[----:B------:R-:W-:Y:S01]  /*1da0*/  ISETP.GE.AND P2, PT, R85, RZ, PT ;  /* 0x000000ff5500720c */ /* 0x000fe20003f46270 */
[----:B------:R-:W-:Y:S01]  /*1db0*/  IMAD R81, R74, 0x4, R98 ;  /* 0x000000044a517824 */ /* 0x000fe200078e0262 */
[----:B------:R-:W-:Y:S01]  /*1dc0*/  STL [R1+0x134], R57 ;  /* 0x0001343901007387 */ /* 0x000fe20000100800 */
[----:B------:R-:W-:-:S03]  /*1dd0*/  IMAD.HI.U32 R7, R7, R52, RZ ;  /* 0x0000003407077227 */ /* 0x000fc600078e00ff */
[----:B------:R-:W-:Y:S01]  /*1de0*/  STL [R1+0x130], R21 ;  /* 0x0001301501007387 */ /* 0x000fe20000100800 */
[C---:B------:R-:W-:Y:S02]  /*1df0*/  IMAD R109, R74.reuse, 0x4, R81 ;  /* 0x000000044a6d7824 */ /* 0x040fe400078e0251 */
[----:B------:R-:W-:Y:S01]  /*1e00*/  IMAD.MOV R7, RZ, RZ, -R7 ;  /* 0x000000ffff077224 */ /* 0x000fe200078e0a07 */
[----:B------:R-:W-:Y:S01]  /*1e10*/  STL [R1+0x58], R98 ;  /* 0x0000586201007387 */ /* 0x000fe20000100800 */
[C---:B------:R-:W-:Y:S02]  /*1e20*/  IMAD R119, R74.reuse, 0x4, R109 ;  /* 0x000000044a777824 */ /* 0x040fe400078e026d */
[----:B------:R-:W-:Y:S01]  /*1e30*/  @!P4 IMAD.MOV R72, RZ, RZ, -R72 ;  /* 0x000000ffff48c224 */ /* 0x000fe200078e0a48 */
[C---:B------:R-:W-:Y:S01]  /*1e40*/  ISETP.GT.U32.AND P4, PT, R5.reuse, R8, PT ;  /* 0x000000080500720c */ /* 0x040fe20003f84070 */
[----:B------:R-:W-:Y:S01]  /*1e50*/  @!P0 IMAD.MOV R70, RZ, RZ, -R70 ;  /* 0x000000ffff468224 */ /* 0x000fe200078e0a46 */
[C---:B------:R-:W-:Y:S01]  /*1e60*/  ISETP.GT.U32.AND P0, PT, R5.reuse, R14, PT ;  /* 0x0000000e0500720c */ /* 0x040fe20003f04070 */
[----:B------:R-:W-:Y:S01]  /*1e70*/  @!P1 IMAD.MOV R68, RZ, RZ, -R68 ;  /* 0x000000ffff449224 */ /* 0x000fe200078e0a44 */
[----:B------:R-:W-:Y:S01]  /*1e80*/  ISETP.GT.U32.AND P1, PT, R5, R12, PT ;  /* 0x0000000c0500720c */ /* 0x000fe20003f24070 */
[----:B------:R-:W-:Y:S01]  /*1e90*/  IMAD R52, R3, R7, R52 ;  /* 0x0000000703347224 */ /* 0x000fe200078e0234 */
[----:B------:R-:W-:Y:S01]  /*1ea0*/  STL [R1+0x64], R81 ;  /* 0x0000645101007387 */ /* 0x000fe20000100800 */
[----:B------:R-:W-:-:S02]  /*1eb0*/  IMAD R113, R74, 0x4, R119 ;  /* 0x000000044a717824 */ /* 0x000fc400078e0277 */
[----:B------:R-:W-:Y:S01]  /*1ec0*/  @!P2 IMAD.MOV R34, RZ, RZ, -R34 ;  /* 0x000000ffff22a224 */ /* 0x000fe200078e0a22 */
[----:B------:R-:W-:Y:S01]  /*1ed0*/  ISETP.GE.AND P2, PT, R71, RZ, PT ;  /* 0x000000ff4700720c */ /* 0x000fe20003f46270 */
[----:B------:R-:W-:Y:S01]  /*1ee0*/  @!P5 IMAD.MOV R42, RZ, RZ, -R42 ;  /* 0x000000ffff2ad224 */ /* 0x000fe200078e0a2a */
[----:B------:R-:W-:Y:S01]  /*1ef0*/  ISETP.GT.U32.AND P5, PT, R3, R52, PT ;  /* 0x000000340300720c */ /* 0x000fe20003fa4070 */
[----:B------:R-:W-:Y:S01]  /*1f00*/  IMAD R11, R74, 0x4, R113 ;  /* 0x000000044a0b7824 */ /* 0x000fe200078e0271 */
[----:B------:R-:W-:Y:S01]  /*1f10*/  STL [R1+0x88], R109 ;  /* 0x0000886d01007387 */ /* 0x000fe20000100800 */
[----:B------:R-:W-:Y:S01]  /*1f20*/  @!P0 IMAD.IADD R14, R14, 0x1, -R5 ;  /* 0x000000010e0e8824 */ /* 0x000fe200078e0a05 */
[----:B------:R-:W-:Y:S01]  /*1f30*/  ISETP.GE.AND P0, PT, R91, RZ, PT ;  /* 0x000000ff5b00720c */ /* 0x000fe20003f06270 */
[----:B--2---:R-:W-:Y:S01]  /*1f40*/  IMAD R2, R74, 0x4, R11 ;  /* 0x000000044a027824 */ /* 0x004fe200078e020b */
[----:B------:R-:W-:Y:S01]  /*1f50*/  STL [R1+0x8c], R119 ;  /* 0x00008c7701007387 */ /* 0x000fe20000100800 */
[--C-:B------:R-:W-:Y:S01]  /*1f60*/  @!P4 IMAD.IADD R8, R8, 0x1, -R5.reuse ;  /* 0x000000010808c824 */ /* 0x100fe200078e0a05 */
[----:B------:R-:W-:Y:S01]  /*1f70*/  ISETP.GE.AND P4, PT, R89, RZ, PT ;  /* 0x000000ff5900720c */ /* 0x000fe20003f86270 */
[----:B------:R-:W-:Y:S01]  /*1f80*/  IMAD R120, R74, 0x4, R2 ;  /* 0x000000044a787824 */ /* 0x000fe200078e0202 */
[----:B------:R-:W-:Y:S01]  /*1f90*/  STL [R1+0x90], R113 ;  /* 0x0000907101007387 */ /* 0x000fe20000100800 */
[----:B------:R-:W-:Y:S01]  /*1fa0*/  @!P1 IMAD.IADD R12, R12, 0x1, -R5 ;  /* 0x000000010c0c9824 */ /* 0x000fe200078e0a05 */
[----:B------:R-:W-:Y:S01]  /*1fb0*/  LOP3.LUT R5, R0, 0x40, RZ, 0xfc, !PT ;  /* 0x0000004000057812 */ /* 0x000fe200078efcff */
[----:B------:R-:W-:Y:S01]  /*1fc0*/  @!P2 IMAD.MOV R22, RZ, RZ, -R22 ;  /* 0x000000ffff16a224 */ /* 0x000fe200078e0a16 */
[----:B------:R-:W-:Y:S01]  /*1fd0*/  ISETP.GE.AND P2, PT, R124, UR12, PT ;  /* 0x0000000c7c007c0c */ /* 0x000fe2000bf46270 */
[----:B------:R-:W-:Y:S01]  /*1fe0*/  STL [R1+0x94], R11 ;  /* 0x0000940b01007387 */ /* 0x000fe20000100800 */
[----:B------:R-:W-:Y:S01]  /*1ff0*/  IMAD R110, R74, 0x4, R120 ;  /* 0x000000044a6e7824 */ /* 0x000fe200078e0278 */
[----:B------:R-:W-:Y:S01]  /*2000*/  ISETP.GE.AND P1, PT, R88, RZ, PT ;  /* 0x000000ff5800720c */ /* 0x000fe20003f26270 */
[----:B------:R-:W-:Y:S01]  /*2010*/  @!P5 IMAD.IADD R52, R52, 0x1, -R3 ;  /* 0x000000013434d824 */ /* 0x000fe200078e0a03 */
[----:B------:R-:W-:Y:S01]  /*2020*/  STL [R1+0x98], R2 ;  /* 0x0000980201007387 */ /* 0x000fe20000100800 */
[----:B------:R-:W-:Y:S01]  /*2030*/  ISETP.GE.AND P5, PT, R5, UR12, PT ;  /* 0x0000000c05007c0c */ /* 0x000fe2000bfa6270 */
[----:B------:R-:W-:Y:S01]  /*2040*/  @!P0 IMAD.MOV R66, RZ, RZ, -R66 ;  /* 0x000000ffff428224 */ /* 0x000fe200078e0a42 */
[----:B------:R-:W-:Y:S01]  /*2050*/  SEL R5, RZ, UR6, P2 ;  /* 0x00000006ff057c07 */ /* 0x000fe20009000000 */
[----:B------:R-:W-:Y:S01]  /*2060*/  STL [R1+0x178], R15 ;  /* 0x0001780f01007387 */ /* 0x000fe20000100800 */
[----:B------:R-:W-:Y:S01]  /*2070*/  SEL R7, RZ, UR6, P5 ;  /* 0x00000006ff077c07 */ /* 0x000fe2000a800000 */
[----:B------:R-:W-:Y:S01]  /*2080*/  @!P4 IMAD.MOV R40, RZ, RZ, -R40 ;  /* 0x000000ffff28c224 */ /* 0x000fe200078e0a28 */
[----:B------:R-:W-:Y:S01]  /*2090*/  ISETP.NE.U32.AND P5, PT, R5, RZ, PT ;  /* 0x000000ff0500720c */ /* 0x000fe20003fa5070 */
[----:B------:R-:W-:Y:S01]  /*20a0*/  STL [R1+0x9c], R120 ;  /* 0x00009c7801007387 */ /* 0x000fe20000100800 */
[----:B------:R-:W-:Y:S01]  /*20b0*/  IMAD R5, R19, R75, RZ ;  /* 0x0000004b13057224 */ /* 0x000fe200078e02ff */
[----:B------:R-:W-:Y:S01]  /*20c0*/  ISETP.GE.AND P0, PT, R83, RZ, PT ;  /* 0x000000ff5300720c */ /* 0x000fe20003f06270 */
[----:B------:R-:W-:Y:S01]  /*20d0*/  @!P1 IMAD.MOV R64, RZ, RZ, -R64 ;  /* 0x000000ffff409224 */ /* 0x000fe200078e0a40 */
[----:B------:R-:W-:Y:S01]  /*20e0*/  STL [R1+0x240], R120 ;  /* 0x0002407801007387 */ /* 0x000fe20000100800 */
[----:B------:R-:W-:Y:S01]  /*20f0*/  ISETP.GE.AND P1, PT, R73, RZ, PT ;  /* 0x000000ff4900720c */ /* 0x000fe20003f26270 */
[C---:B------:R-:W-:Y:S01]  /*2100*/  IMAD R39, R74.reuse, 0x4, R110 ;  /* 0x000000044a277824 */ /* 0x040fe200078e026e */
[----:B------:R-:W-:Y:S01]  /*2110*/  ISETP.GE.AND P4, PT, R79, RZ, PT ;  /* 0x000000ff4f00720c */ /* 0x000fe20003f86270 */
[----:B------:R-:W-:Y:S01]  /*2120*/  STL [R1+0xa0], R110 ;  /* 0x0000a06e01007387 */ /* 0x000fe20000100800 */
[----:B------:R-:W-:Y:S01]  /*2130*/  ISETP.GE.AND P2, PT, R59, RZ, PT ;  /* 0x000000ff3b00720c */ /* 0x000fe20003f46270 */
[----:B------:R-:W-:-:S02]  /*2140*/  IMAD R38, R74, 0x4, R39 ;  /* 0x000000044a267824 */ /* 0x000fc400078e0227 */
[----:B------:R-:W-:Y:S02]  /*2150*/  STL [R1+0x244], R110 ;  /* 0x0002446e01007387 */ /* 0x000fe40000100800 */
[C---:B------:R-:W-:Y:S02]  /*2160*/  IMAD R36, R74.reuse, 0x4, R38 ;  /* 0x000000044a247824 */ /* 0x040fe400078e0226 */
[----:B------:R-:W-:Y:S01]  /*2170*/  STL [R1+0x248], R124 ;  /* 0x0002487c01007387 */ /* 0x000fe20000100800 */
[----:B------:R-:W-:Y:S01]  /*2180*/  @!P0 IMAD.MOV R62, RZ, RZ, -R62 ;  /* 0x000000ffff3e8224 */ /* 0x000fe200078e0a3e */
[----:B------:R-:W-:Y:S01]  /*2190*/  ISETP.GE.AND P0, PT, R69, RZ, PT ;  /* 0x000000ff4500720c */ /* 0x000fe20003f06270 */
[----:B------:R-:W-:Y:S01]  /*21a0*/  @!P1 IMAD.MOV R60, RZ, RZ, -R60 ;  /* 0x000000ffff3c9224 */ /* 0x000fe200078e0a3c */
[----:B------:R1:W-:Y:S01]  /*21b0*/  STL [R1+0x1c8], R75 ;  /* 0x0001c84b01007387 */ /* 0x0003e20000100800 */
[----:B------:R-:W-:Y:S01]  /*21c0*/  ISETP.GE.AND P1, PT, R67, RZ, PT ;  /* 0x000000ff4300720c */ /* 0x000fe20003f26270 */
[----:B------:R-:W-:Y:S01]  /*21d0*/  @!P4 IMAD.MOV R28, RZ, RZ, -R28 ;  /* 0x000000ffff1cc224 */ /* 0x000fe200078e0a1c */
[----:B------:R-:W-:Y:S01]  /*21e0*/  ISETP.GE.AND P4, PT, R63, RZ, PT ;  /* 0x000000ff3f00720c */ /* 0x000fe20003f86270 */
[----:B------:R-:W-:-:S02]  /*21f0*/  IMAD R35, R74, 0x4, R36 ;  /* 0x000000044a237824 */ /* 0x000fc400078e0224 */
[----:B------:R-:W-:Y:S01]  /*2200*/  @!P2 IMAD.MOV R14, RZ, RZ, -R14 ;  /* 0x000000ffff0ea224 */ /* 0x000fe200078e0a0e */
[----:B------:R-:W-:Y:S01]  /*2210*/  ISETP.GE.AND P2, PT, R21, RZ, PT ;  /* 0x000000ff1500720c */ /* 0x000fe20003f46270 */
[C---:B------:R-:W-:Y:S01]  /*2220*/  IMAD R33, R74.reuse, 0x4, R35 ;  /* 0x000000044a217824 */ /* 0x040fe200078e0223 */
[----:B-1----:R-:W2:Y:S02]  /*2230*/  LDL R75, [R1+0x88] ;  /* 0x00008800014b7983 */ /* 0x002ea40000100800 */
[----:B------:R-:W-:Y:S01]  /*2240*/  @!P0 IMAD.MOV R50, RZ, RZ, -R50 ;  /* 0x000000ffff328224 */ /* 0x000fe200078e0a32 */
[----:B------:R-:W-:Y:S01]  /*2250*/  ISETP.GE.AND P0, PT, R61, RZ, PT ;  /* 0x000000ff3d00720c */ /* 0x000fe20003f06270 */
[C---:B------:R-:W-:Y:S02]  /*2260*/  IMAD R32, R74.reuse, 0x4, R33 ;  /* 0x000000044a207824 */ /* 0x040fe400078e0221 */
[----:B------:R-:W-:Y:S01]  /*2270*/  @!P1 IMAD.MOV R16, RZ, RZ, -R16 ;  /* 0x000000ffff109224 */ /* 0x000fe200078e0a10 */
[----:B------:R-:W-:Y:S01]  /*2280*/  ISETP.GT.U32.AND P1, PT, R3, R52, PT ;  /* 0x000000340300720c */ /* 0x000fe20003f24070 */
[----:B------:R-:W-:Y:S01]  /*2290*/  @!P4 IMAD.MOV R18, RZ, RZ, -R18 ;  /* 0x000000ffff12c224 */ /* 0x000fe200078e0a12 */
[----:B------:R-:W-:Y:S01]  /*22a0*/  ISETP.GE.AND P4, PT, R57, RZ, PT ;  /* 0x000000ff3900720c */ /* 0x000fe20003f86270 */
[----:B------:R-:W-:-:S02]  /*22b0*/  IMAD R30, R74, 0x4, R32 ;  /* 0x000000044a1e7824 */ /* 0x000fc400078e0220 */
[----:B------:R-:W-:Y:S02]  /*22c0*/  @!P2 IMAD.MOV R12, RZ, RZ, -R12 ;  /* 0x000000ffff0ca224 */ /* 0x000fe400078e0a0c */
[C---:B------:R-:W-:Y:S02]  /*22d0*/  IMAD R29, R74.reuse, 0x4, R30 ;  /* 0x000000044a1d7824 */ /* 0x040fe400078e021e */
[----:B------:R-:W-:Y:S01]  /*22e0*/  @!P0 IMAD.MOV R10, RZ, RZ, -R10 ;  /* 0x000000ffff0a8224 */ /* 0x000fe200078e0a0a */
[----:B------:R-:W-:Y:S01]  /*22f0*/  ISETP.NE.U32.AND P0, PT, R7, RZ, PT ;  /* 0x000000ff0700720c */ /* 0x000fe20003f05070 */
[----:B------:R-:W-:Y:S02]  /*2300*/  IMAD R27, R74, 0x4, R29 ;  /* 0x000000044a1b7824 */ /* 0x000fe400078e021d */
[----:B------:R-:W-:Y:S01]  /*2310*/  @!P1 IMAD.IADD R52, R52, 0x1, -R3 ;  /* 0x0000000134349824 */ /* 0x000fe200078e0a03 */
[----:B------:R-:W-:Y:S01]  /*2320*/  ISETP.GE.AND P1, PT, R23, RZ, PT ;  /* 0x000000ff1700720c */ /* 0x000fe20003f26270 */
[----:B------:R-:W-:Y:S01]  /*2330*/  @!P4 IMAD.MOV R8, RZ, RZ, -R8 ;  /* 0x000000ffff08c224 */ /* 0x000fe200078e0a08 */
[----:B------:R-:W-:Y:S01]  /*2340*/  LOP3.LUT R3, RZ, R77, RZ, 0x33, !PT ;  /* 0x0000004dff037212 */ /* 0x000fe200078e33ff */
[----:B------:R-:W-:Y:S01]  /*2350*/  IMAD R26, R74, 0x4, R27 ;  /* 0x000000044a1a7824 */ /* 0x000fe200078e021b */
[----:B------:R-:W-:Y:S01]  /*2360*/  ISETP.GE.AND P2, PT, R15, RZ, PT ;  /* 0x000000ff0f00720c */ /* 0x000fe20003f46270 */
[----:B------:R-:W-:Y:S01]  /*2370*/  IMAD.SHL.U32 R59, R113, 0x4, RZ ;  /* 0x00000004713b7824 */ /* 0x000fe200078e00ff */
[----:B------:R-:W-:Y:S01]  /*2380*/  STL [R1+0xa4], R5 ;  /* 0x0000a40501007387 */ /* 0x000fe20000100800 */
[----:B------:R-:W-:-:S02]  /*2390*/  IMAD.SHL.U32 R118, R11, 0x4, RZ ;  /* 0x000000040b767824 */ /* 0x000fc400078e00ff */
[----:B------:R-:W-:-:S04]  /*23a0*/  IMAD R24, R74, 0x4, R26 ;  /* 0x000000044a187824 */ /* 0x000fc800078e021a */
[----:B------:R-:W-:Y:S01]  /*23b0*/  @!P1 IMAD.MOV R6, RZ, RZ, -R6 ;  /* 0x000000ffff069224 */ /* 0x000fe200078e0a06 */
[----:B------:R-:W-:Y:S01]  /*23c0*/  ISETP.NE.AND P1, PT, R77, RZ, PT ;  /* 0x000000ff4d00720c */ /* 0x000fe20003f25270 */
[----:B------:R-:W-:Y:S02]  /*23d0*/  IMAD.SHL.U32 R112, R2, 0x4, RZ ;  /* 0x0000000402707824 */ /* 0x000fe400078e00ff */
[C---:B------:R-:W-:Y:S01]  /*23e0*/  IMAD R23, R74.reuse, 0x4, R24 ;  /* 0x000000044a177824 */ /* 0x040fe200078e0218 */
[C---:B------:R-:W-:Y:S02]  /*23f0*/  SEL R58, R3.reuse, R58, !P1 ;  /* 0x0000003a033a7207 */ /* 0x040fe40004800000 */
[C---:B------:R-:W-:Y:S01]  /*2400*/  SEL R57, R3.reuse, R86, !P1 ;  /* 0x0000005603397207 */ /* 0x040fe20004800000 */
[----:B------:R-:W-:Y:S01]  /*2410*/  IMAD R21, R74, 0x4, R23 ;  /* 0x000000044a157824 */ /* 0x000fe200078e0217 */
[C---:B------:R-:W-:Y:S02]  /*2420*/  SEL R56, R3.reuse, R56, !P1 ;  /* 0x0000003803387207 */ /* 0x040fe40004800000 */
[----:B------:R-:W-:-:S02]  /*2430*/  SEL R55, R3, R84, !P1 ;  /* 0x0000005403377207 */ /* 0x000fc40004800000 */
[C---:B------:R-:W-:Y:S02]  /*2440*/  SEL R54, R3.reuse, R54, !P1 ;  /* 0x0000003603367207 */ /* 0x040fe40004800000 */
[C---:B------:R-:W-:Y:S02]  /*2450*/  SEL R53, R3.reuse, R82, !P1 ;  /* 0x0000005203357207 */ /* 0x040fe40004800000 */
[C---:B------:R-:W-:Y:S02]  /*2460*/  SEL R51, R3.reuse, R80, !P1 ;  /* 0x0000005003337207 */ /* 0x040fe40004800000 */
[C---:B------:R-:W-:Y:S02]  /*2470*/  SEL R49, R3.reuse, R78, !P1 ;  /* 0x0000004e03317207 */ /* 0x040fe40004800000 */
        /* <DEDUP_REMOVED lines=23> */
[----:B------:R-:W-:Y:S01]  /*25f0*/  SEL R6, R3, R6, !P1 ;  /* 0x0000000603067207 */ /* 0x000fe20004800000 */
[----:B------:R-:W-:Y:S01]  /*2600*/  IMAD.SHL.U32 R3, R5, 0x4, RZ ;  /* 0x0000000405037824 */ /* 0x000fe200078e00ff */
[----:B------:R-:W-:Y:S01]  /*2610*/  ISETP.NE.AND P1, PT, R76, RZ, PT ;  /* 0x000000ff4c00720c */ /* 0x000fe20003f25270 */
[----:B------:R-:W-:-:S03]  /*2620*/  IMAD.SHL.U32 R80, R119, 0x4, RZ ;  /* 0x0000000477507824 */ /* 0x000fc600078e00ff */
[----:B------:R1:W-:Y:S01]  /*2630*/  STL [R1+0x24c], R3 ;  /* 0x00024c0301007387 */ /* 0x0003e20000100800 */
[----:B------:R-:W-:Y:S02]  /*2640*/  IMAD R58, R58, UR14, RZ ;  /* 0x0000000e3a3a7c24 */ /* 0x000fe4000f8e02ff */
[----:B------:R-:W-:Y:S02]  /*2650*/  IMAD R95, R57, UR14, RZ ;  /* 0x0000000e395f7c24 */ /* 0x000fe4000f8e02ff */
[----:B------:R-:W-:Y:S01]  /*2660*/  IMAD R2, R56, UR14, RZ ;  /* 0x0000000e38027c24 */ /* 0x000fe2000f8e02ff */
[----:B------:R-:W-:Y:S02]  /*2670*/  IADD3 R50, P4, R3, UR10, RZ ;  /* 0x0000000a03327c10 */ /* 0x000fe4000ff9e0ff */
[C---:B------:R-:W-:Y:S02]  /*2680*/  LOP3.LUT R12, R0.reuse, 0x60, RZ, 0xfc, !PT ;  /* 0x00000060000c7812 */ /* 0x040fe400078efcff */
[C---:B-1----:R-:W-:Y:S01]  /*2690*/  LOP3.LUT R3, R0.reuse, 0x4, RZ, 0xfc, !PT ;  /* 0x0000000400037812 */ /* 0x042fe200078efcff */
[----:B------:R-:W-:Y:S01]  /*26a0*/  @!P2 IMAD.MOV R52, RZ, RZ, -R52 ;  /* 0x000000ffff34a224 */ /* 0x000fe200078e0a34 */
[----:B------:R-:W-:Y:S01]  /*26b0*/  LOP3.LUT R0, R0, 0x24, RZ, 0xfc, !PT ;  /* 0x0000002400007812 */ /* 0x000fe200078efcff */
[----:B------:R-:W-:Y:S01]  /*26c0*/  IMAD R0, R55, UR14, RZ ;  /* 0x0000000e37007c24 */ /* 0x000fe2000f8e02ff */
[----:B------:R-:W-:Y:S01]  /*26d0*/  @!P1 LOP3.LUT R52, RZ, R76, RZ, 0x33, !PT ;  /* 0x0000004cff349212 */ /* 0x000fe200078e33ff */
[----:B------:R-:W-:-:S04]  /*26e0*/  IMAD R20, R74, 0x4, R21 ;  /* 0x000000044a147824 */ /* 0x000fc800078e0215 */
[----:B------:R-:W-:-:S04]  /*26f0*/  IMAD R18, R74, 0x4, R20 ;  /* 0x000000044a127824 */ /* 0x000fc800078e0214 */
[----:B------:R-:W-:-:S04]  /*2700*/  IMAD R17, R74, 0x4, R18 ;  /* 0x000000044a117824 */ /* 0x000fc800078e0212 */
[----:B------:R-:W-:-:S04]  /*2710*/  IMAD R15, R74, 0x4, R17 ;  /* 0x000000044a0f7824 */ /* 0x000fc800078e0211 */
[----:B------:R-:W-:-:S04]  /*2720*/  IMAD R14, R74, 0x4, R15 ;  /* 0x000000044a0e7824 */ /* 0x000fc800078e020f */
[----:B------:R-:W-:-:S04]  /*2730*/  IMAD R12, R74, 0x4, R14 ;  /* 0x000000044a0c7824 */ /* 0x000fc800078e020e */
[----:B------:R-:W-:Y:S02]  /*2740*/  IMAD R11, R74, 0x4, R12 ;  /* 0x000000044a0b7824 */ /* 0x000fe400078e020c */
[----:B------:R-:W-:Y:S02]  /*2750*/  IMAD R3, R47, UR14, RZ ;  /* 0x0000000e2f037c24 */ /* 0x000fe4000f8e02ff */
[----:B------:R-:W-:Y:S02]  /*2760*/  IMAD R57, R46, UR14, RZ ;  /* 0x0000000e2e397c24 */ /* 0x000fe4000f8e02ff */
[----:B------:R-:W-:Y:S02]  /*2770*/  IMAD R56, R45, UR14, RZ ;  /* 0x0000000e2d387c24 */ /* 0x000fe4000f8e02ff */
[----:B------:R-:W-:Y:S02]  /*2780*/  IMAD R124, R40, UR14, RZ ;  /* 0x0000000e287c7c24 */ /* 0x000fe4000f8e02ff */
[----:B------:R-:W-:-:S02]  /*2790*/  IMAD R110, R37, UR14, RZ ;  /* 0x0000000e256e7c24 */ /* 0x000fc4000f8e02ff */
[----:B------:R-:W-:Y:S02]  /*27a0*/  IMAD R120, R34, UR14, RZ ;  /* 0x0000000e22787c24 */ /* 0x000fe4000f8e02ff */
[----:B------:R-:W-:Y:S02]  /*27b0*/  IMAD R111, R28, UR14, RZ ;  /* 0x0000000e1c6f7c24 */ /* 0x000fe4000f8e02ff */
[----:B------:R-:W-:Y:S02]  /*27c0*/  IMAD R125, R22, UR14, RZ ;  /* 0x0000000e167d7c24 */ /* 0x000fe4000f8e02ff */
[----:B------:R-:W-:Y:S02]  /*27d0*/  IMAD R123, R19, UR14, RZ ;  /* 0x0000000e137b7c24 */ /* 0x000fe4000f8e02ff */
[----:B------:R-:W-:Y:S02]  /*27e0*/  IMAD R122, R16, UR14, RZ ;  /* 0x0000000e107a7c24 */ /* 0x000fe4000f8e02ff */
[----:B------:R-:W-:-:S02]  /*27f0*/  IMAD R121, R13, UR14, RZ ;  /* 0x0000000e0d797c24 */ /* 0x000fc4000f8e02ff */
[----:B------:R-:W-:Y:S02]  /*2800*/  IMAD R103, R10, UR14, RZ ;  /* 0x0000000e0a677c24 */ /* 0x000fe4000f8e02ff */
[----:B--2---:R-:W-:-:S05]  /*2810*/  IMAD.SHL.U32 R94, R75, 0x4, RZ ;  /* 0x000000044b5e7824 */ /* 0x004fca00078e00ff */
[----:B------:R-:W-:Y:S04]  /*2820*/  STL [R1+0x84], R94 ;  /* 0x0000845e01007387 */ /* 0x000fe80000100800 */
[----:B------:R-:W-:Y:S04]  /*2830*/  STL [R1+0x80], R80 ;  /* 0x0000805001007387 */ /* 0x000fe80000100800 */
[----:B------:R-:W-:Y:S04]  /*2840*/  STL [R1+0x7c], R59 ;  /* 0x00007c3b01007387 */ /* 0x000fe80000100800 */
[----:B------:R-:W-:Y:S04]  /*2850*/  STL [R1+0x78], R118 ;  /* 0x0000787601007387 */ /* 0x000fe80000100800 */
[----:B------:R-:W-:Y:S04]  /*2860*/  STL [R1+0x250], R74 ;  /* 0x0002504a01007387 */ /* 0x000fe80000100800 */
[----:B------:R-:W-:Y:S04]  /*2870*/  STL [R1+0x74], R112 ;  /* 0x0000747001007387 */ /* 0x000fe80000100800 */
[----:B------:R1:W-:Y:S04]  /*2880*/  STL.64 [R1+0x1b8], R76 ;  /* 0x0001b84c01007387 */ /* 0x0003e80000100a00 */
[----:B------:R-:W-:Y:S04]  /*2890*/  STL [R1+0x124], R58 ;  /* 0x0001243a01007387 */ /* 0x000fe80000100800 */
[----:B------:R-:W-:Y:S04]  /*28a0*/  STL [R1+0x120], R95 ;  /* 0x0001205f01007387 */ /* 0x000fe80000100800 */
[----:B------:R2:W-:Y:S01]  /*28b0*/  STL [R1+0x11c], R2 ;  /* 0x00011c0201007387 */ /* 0x0005e20000100800 */
[----:B-1----:R-:W-:-:S03]  /*28c0*/  IMAD R76, R53, UR14, RZ ;  /* 0x0000000e354c7c24 */ /* 0x002fc6000f8e02ff */
[----:B------:R1:W-:Y:S01]  /*28d0*/  STL [R1+0x118], R0 ;  /* 0x0001180001007387 */ /* 0x0003e20000100800 */
[----:B--2---:R-:W-:Y:S02]  /*28e0*/  IMAD R2, R54, UR14, RZ ;  /* 0x0000000e36027c24 */ /* 0x004fe4000f8e02ff */
[----:B-1----:R-:W-:-:S03]  /*28f0*/  IMAD R0, R52, UR13, RZ ;  /* 0x0000000d34007c24 */ /* 0x002fc6000f8e02ff */
[----:B------:R1:W-:Y:S01]  /*2900*/  STL [R1+0x114], R2 ;  /* 0x0001140201007387 */ /* 0x0003e20000100800 */
[----:B------:R-:W-:-:S03]  /*2910*/  IMAD R77, R51, UR14, RZ ;  /* 0x0000000e334d7c24 */ /* 0x000fc6000f8e02ff */
[----:B------:R-:W-:Y:S01]  /*2920*/  STL [R1+0x110], R76 ;  /* 0x0001104c01007387 */ /* 0x000fe20000100800 */
[----:B-1----:R-:W-:-:S03]  /*2930*/  IMAD R2, R49, UR14, RZ ;  /* 0x0000000e31027c24 */ /* 0x002fc6000f8e02ff */
[----:B------:R-:W-:Y:S04]  /*2940*/  STL [R1+0x128], R0 ;  /* 0x0001280001007387 */ /* 0x000fe80000100800 */
[----:B------:R1:W-:Y:S04]  /*2950*/  STL [R1+0x108], R2 ;  /* 0x0001080201007387 */ /* 0x0003e80000100800 */
[----:B------:R-:W-:Y:S01]  /*2960*/  STL [R1+0x10c], R77 ;  /* 0x00010c4d01007387 */ /* 0x000fe20000100800 */
[----:B-1----:R-:W-:-:S05]  /*2970*/  IMAD R2, R48, UR14, RZ ;  /* 0x0000000e30027c24 */ /* 0x002fca000f8e02ff */
[----:B------:R1:W-:Y:S01]  /*2980*/  STL [R1+0x104], R2 ;  /* 0x0001040201007387 */ /* 0x0003e20000100800 */
[----:B------:R-:W-:Y:S02]  /*2990*/  IMAD R74, R4, UR14, RZ ;  /* 0x0000000e044a7c24 */ /* 0x000fe4000f8e02ff */
[----:B-1----:R-:W-:-:S05]  /*29a0*/  IMAD.SHL.U32 R2, R0, 0x4, RZ ;  /* 0x0000000400027824 */ /* 0x002fca00078e00ff */
[----:B------:R-:W-:-:S04]  /*29b0*/  IADD3 R102, P1, R2, UR8, RZ ;  /* 0x0000000802667c10 */ /* 0x000fc8000ff3e0ff */
[----:B------:R-:W-:Y:S02]  /*29c0*/  LEA.HI.X.SX32 R4, R0, UR9, 0x2, P1 ;  /* 0x0000000900047c11 */ /* 0x000fe400088f16ff */
[----:B------:R-:W-:-:S04]  /*29d0*/  LEA R92, P2, R38, R102, 0x2 ;  /* 0x00000066265c7211 */ /* 0x000fc800078410ff */
[----:B------:R-:W-:Y:S02]  /*29e0*/  LEA.HI.X.SX32 R93, R38, R4, 0x2, P2 ;  /* 0x00000004265d7211 */ /* 0x000fe400010f16ff */
[----:B------:R-:W-:-:S04]  /*29f0*/  LEA R52, P2, R35, R102, 0x2 ;  /* 0x0000006623347211 */ /* 0x000fc800078410ff */
[----:B------:R-:W-:Y:S02]  /*2a00*/  LEA.HI.X.SX32 R53, R35, R4, 0x2, P2 ;  /* 0x0000000423357211 */ /* 0x000fe400010f16ff */
[----:B------:R-:W-:-:S04]  /*2a10*/  LEA R66, P2, R32, R102, 0x2 ;  /* 0x0000006620427211 */ /* 0x000fc800078410ff */
[----:B------:R-:W-:Y:S02]  /*2a20*/  LEA.HI.X.SX32 R67, R32, R4, 0x2, P2 ;  /* 0x0000000420437211 */ /* 0x000fe400010f16ff */
[C---:B------:R-:W-:Y:S01]  /*2a30*/  LEA R60, P2, R29.reuse, R102, 0x2 ;  /* 0x000000661d3c7211 */ /* 0x040fe200078410ff */
[----:B------:R1:W-:Y:S03]  /*2a40*/  STL [R1+0x100], R3 ;  /* 0x0001000301007387 */ /* 0x0003e60000100800 */
[----:B------:R-:W-:Y:S02]  /*2a50*/  LEA.HI.X.SX32 R61, R29, R4, 0x2, P2 ;  /* 0x000000041d3d7211 */ /* 0x000fe400010f16ff */
[C---:B------:R-:W-:Y:S01]  /*2a60*/  LEA R88, P2, R26.reuse, R102, 0x2 ;  /* 0x000000661a587211 */ /* 0x040fe200078410ff */
[----:B------:R-:W-:Y:S03]  /*2a70*/  STL [R1+0xfc], R57 ;  /* 0x0000fc3901007387 */ /* 0x000fe60000100800 */
[----:B------:R-:W-:Y:S01]  /*2a80*/  LEA.HI.X.SX32 R89, R26, R4, 0x2, P2 ;  /* 0x000000041a597211 */ /* 0x000fe200010f16ff */
[----:B------:R-:W-:Y:S01]  /*2a90*/  STL [R1+0x1b0], R2 ;  /* 0x0001b00201007387 */ /* 0x000fe20000100800 */
[----:B-1----:R-:W-:-:S03]  /*2aa0*/  IMAD R3, R44, UR14, RZ ;  /* 0x0000000e2c037c24 */ /* 0x002fc6000f8e02ff */
[----:B------:R1:W-:Y:S04]  /*2ab0*/  STL [R1+0xf8], R56 ;  /* 0x0000f83801007387 */ /* 0x0003e80000100800 */
[----:B------:R2:W-:Y:S01]  /*2ac0*/  STL [R1+0xf4], R3 ;  /* 0x0000f40301007387 */ /* 0x0005e20000100800 */
[----:B-1----:R-:W-:-:S04]  /*2ad0*/  LEA R56, P2, R23, R102, 0x2 ;  /* 0x0000006617387211 */ /* 0x002fc800078410ff */
[----:B------:R-:W-:Y:S02]  /*2ae0*/  LEA.HI.X.SX32 R57, R23, R4, 0x2, P2 ;  /* 0x0000000417397211 */ /* 0x000fe400010f16ff */
[----:B------:R-:W-:Y:S01]  /*2af0*/  LEA R82, P2, R20, R102, 0x2 ;  /* 0x0000006614527211 */ /* 0x000fe200078410ff */
[----:B--2---:R-:W-:-:S03]  /*2b00*/  IMAD R3, R43, UR14, RZ ;  /* 0x0000000e2b037c24 */ /* 0x004fc6000f8e02ff */
[----:B------:R-:W-:Y:S01]  /*2b10*/  LEA.HI.X.SX32 R83, R20, R4, 0x2, P2 ;  /* 0x0000000414537211 */ /* 0x000fe200010f16ff */
[----:B------:R-:W-:Y:S01]  /*2b20*/  IMAD R2, R42, UR14, RZ ;  /* 0x0000000e2a027c24 */ /* 0x000fe2000f8e02ff */
[C---:B------:R-:W-:Y:S01]  /*2b30*/  LEA R78, P2, R17.reuse, R102, 0x2 ;  /* 0x00000066114e7211 */ /* 0x040fe200078410ff */
[----:B------:R1:W-:Y:S03]  /*2b40*/  STL [R1+0xf0], R3 ;  /* 0x0000f00301007387 */ /* 0x0003e60000100800 */
[----:B------:R-:W-:Y:S01]  /*2b50*/  LEA.HI.X.SX32 R79, R17, R4, 0x2, P2 ;  /* 0x00000004114f7211 */ /* 0x000fe200010f16ff */
[----:B------:R2:W-:Y:S01]  /*2b60*/  STL [R1+0xec], R2 ;  /* 0x0000ec0201007387 */ /* 0x0005e20000100800 */
[----:B------:R-:W-:Y:S01]  /*2b70*/  LEA R84, P2, R14, R102, 0x2 ;  /* 0x000000660e547211 */ /* 0x000fe200078410ff */
[----:B-1----:R-:W-:Y:S02]  /*2b80*/  IMAD R3, R41, UR14, RZ ;  /* 0x0000000e29037c24 */ /* 0x002fe4000f8e02ff */
[----:B------:R-:W-:Y:S01]  /*2b90*/  STL [R1+0xe8], R74 ;  /* 0x0000e84a01007387 */ /* 0x000fe20000100800 */
[----:B------:R-:W-:-:S02]  /*2ba0*/  IMAD R0, R25, UR14, RZ ;  /* 0x0000000e19007c24 */ /* 0x000fc4000f8e02ff */
[----:B--2---:R-:W-:Y:S01]  /*2bb0*/  IMAD R2, R31, UR14, RZ ;  /* 0x0000000e1f027c24 */ /* 0x004fe2000f8e02ff */
[----:B------:R-:W-:Y:S01]  /*2bc0*/  STL [R1+0xe4], R3 ;  /* 0x0000e40301007387 */ /* 0x000fe20000100800 */
[----:B------:R-:W-:Y:S02]  /*2bd0*/  LEA.HI.X.SX32 R85, R14, R4, 0x2, P2 ;  /* 0x000000040e557211 */ /* 0x000fe400010f16ff */
[C---:B------:R-:W-:Y:S01]  /*2be0*/  LEA R108, P2, R11.reuse, R102, 0x2 ;  /* 0x000000660b6c7211 */ /* 0x040fe200078410ff */
[----:B------:R-:W-:Y:S04]  /*2bf0*/  STL [R1+0xe0], R124 ;  /* 0x0000e07c01007387 */ /* 0x000fe80000100800 */
[----:B------:R-:W-:Y:S01]  /*2c00*/  STL [R1+0xdc], R110 ;  /* 0x0000dc6e01007387 */ /* 0x000fe20000100800 */
[----:B------:R-:W-:-:S03]  /*2c10*/  LEA.HI.X.SX32 R109, R11, R4, 0x2, P2 ;  /* 0x000000040b6d7211 */ /* 0x000fc600010f16ff */
[----:B------:R-:W-:Y:S04]  /*2c20*/  STL [R1+0xd8], R120 ;  /* 0x0000d87801007387 */ /* 0x000fe80000100800 */
[----:B------:R-:W-:Y:S04]  /*2c30*/  STL [R1+0xd4], R2 ;  /* 0x0000d40201007387 */ /* 0x000fe80000100800 */
        /* <DEDUP_REMOVED lines=8> */
[----:B------:R-:W2:Y:S01]  /*2cc0*/  LDL R23, [R1+0x94] ;  /* 0x0000940001177983 */ /* 0x000ea20000100800 */
[----:B------:R-:W-:-:S02]  /*2cd0*/  LEA R104, P1, R39, R102, 0x2 ;  /* 0x0000006627687211 */ /* 0x000fc400078210ff */
[----:B-1----:R-:W-:Y:S01]  /*2ce0*/  LEA R108, P2, R87, R102, 0x2 ;  /* 0x00000066576c7211 */ /* 0x002fe200078410ff */
[----:B------:R-:W-:Y:S01]  /*2cf0*/  IMAD R99, R9, UR14, RZ ;  /* 0x0000000e09637c24 */ /* 0x000fe2000f8e02ff */
[----:B------:R-:W-:Y:S01]  /*2d00*/  LEA.HI.X.SX32 R105, R39, R4, 0x2, P1 ;  /* 0x0000000427697211 */ /* 0x000fe200008f16ff */
[----:B------:R-:W-:Y:S01]  /*2d10*/  IMAD.MOV.U32 R11, RZ, RZ, R95 ;  /* 0x000000ffff0b7224 */ /* 0x000fe200078e005f */
[C---:B------:R-:W-:Y:S01]  /*2d20*/  LEA R70, P1, R36.reuse, R102, 0x2 ;  /* 0x0000006624467211 */ /* 0x040fe200078210ff */
[----:B------:R-:W3:Y:S03]  /*2d30*/  LDL R10, [R1+0x98] ;  /* 0x00009800010a7983 */ /* 0x000ee60000100800 */
[----:B------:R-:W-:Y:S01]  /*2d40*/  LEA.HI.X.SX32 R71, R36, R4, 0x2, P1 ;  /* 0x0000000424477211 */ /* 0x000fe200008f16ff */
[----:B------:R-:W4:Y:S01]  /*2d50*/  LDL R14, [R1+0x118] ;  /* 0x00011800010e7983 */ /* 0x000f220000100800 */
[----:B------:R-:W-:-:S04]  /*2d60*/  LEA R116, P1, R33, R102, 0x2 ;  /* 0x0000006621747211 */ /* 0x000fc800078210ff */
[----:B------:R-:W-:Y:S02]  /*2d70*/  LEA.HI.X.SX32 R117, R33, R4, 0x2, P1 ;  /* 0x0000000421757211 */ /* 0x000fe400008f16ff */
[----:B------:R-:W-:-:S04]  /*2d80*/  LEA R106, P1, R30, R102, 0x2 ;  /* 0x000000661e6a7211 */ /* 0x000fc800078210ff */
[----:B------:R-:W-:Y:S02]  /*2d90*/  LEA.HI.X.SX32 R107, R30, R4, 0x2, P1 ;  /* 0x000000041e6b7211 */ /* 0x000fe400008f16ff */
[----:B------:R-:W-:-:S04]  /*2da0*/  LEA R100, P1, R27, R102, 0x2 ;  /* 0x000000661b647211 */ /* 0x000fc800078210ff */
[----:B------:R-:W-:Y:S02]  /*2db0*/  LEA.HI.X.SX32 R101, R27, R4, 0x2, P1 ;  /* 0x000000041b657211 */ /* 0x000fe400008f16ff */
[----:B------:R-:W-:-:S04]  /*2dc0*/  LEA R68, P1, R24, R102, 0x2 ;  /* 0x0000006618447211 */ /* 0x000fc800078210ff */
[----:B------:R-:W-:Y:S02]  /*2dd0*/  LEA.HI.X.SX32 R69, R24, R4, 0x2, P1 ;  /* 0x0000000418457211 */ /* 0x000fe400008f16ff */
[----:B------:R-:W-:Y:S02]  /*2de0*/  LEA R114, P1, R21, R102, 0x2 ;  /* 0x0000006615727211 */ /* 0x000fe400078210ff */
[----:B------:R-:W-:Y:S02]  /*2df0*/  LEA.HI.X.SX32 R109, R87, R4, 0x2, P2 ;  /* 0x00000004576d7211 */ /* 0x000fe400010f16ff */
[----:B------:R-:W-:Y:S02]  /*2e00*/  LEA R86, P2, R98, R102, 0x2 ;  /* 0x0000006662567211 */ /* 0x000fe400078410ff */
[----:B------:R-:W-:Y:S02]  /*2e10*/  LEA.HI.X.SX32 R115, R21, R4, 0x2, P1 ;  /* 0x0000000415737211 */ /* 0x000fe400008f16ff */
[----:B------:R-:W-:-:S02]  /*2e20*/  LEA R72, P1, R18, R102, 0x2 ;  /* 0x0000006612487211 */ /* 0x000fc400078210ff */
[----:B------:R-:W-:Y:S02]  /*2e30*/  LEA.HI.X.SX32 R87, R98, R4, 0x2, P2 ;  /* 0x0000000462577211 */ /* 0x000fe400010f16ff */
[----:B------:R-:W-:Y:S02]  /*2e40*/  IADD3 R94, P2, R94, R102, RZ ;  /* 0x000000665e5e7210 */ /* 0x000fe40007f5e0ff */
[----:B------:R-:W-:Y:S01]  /*2e50*/  LEA.HI.X.SX32 R73, R18, R4, 0x2, P1 ;  /* 0x0000000412497211 */ /* 0x000fe200008f16ff */
[----:B------:R-:W-:Y:S01]  /*2e60*/  IMAD R98, R8, UR14, RZ ;  /* 0x0000000e08627c24 */ /* 0x000fe2000f8e02ff */
[----:B------:R-:W-:Y:S02]  /*2e70*/  LEA R96, P1, R15, R102, 0x2 ;  /* 0x000000660f607211 */ /* 0x000fe400078210ff */
[-C--:B------:R-:W-:Y:S01]  /*2e80*/  LEA.HI.X.SX32 R95, R75, R4.reuse, 0x2, P2 ;  /* 0x000000044b5f7211 */ /* 0x080fe200010f16ff */
[----:B------:R-:W-:Y:S01]  /*2e90*/  IMAD R75, R7, UR14, RZ ;  /* 0x0000000e074b7c24 */ /* 0x000fe2000f8e02ff */
[----:B------:R-:W-:Y:S01]  /*2ea0*/  LEA.HI.X.SX32 R97, R15, R4, 0x2, P1 ;  /* 0x000000040f617211 */ /* 0x000fe200008f16ff */
[----:B------:R-:W-:Y:S01]  /*2eb0*/  STL [R1+0xb4], R99 ;  /* 0x0000b46301007387 */ /* 0x000fe20000100800 */
[----:B------:R-:W-:-:S03]  /*2ec0*/  IMAD R7, R6, UR14, RZ ;  /* 0x0000000e06077c24 */ /* 0x000fc6000f8e02ff */
[----:B------:R-:W4:Y:S04]  /*2ed0*/  LDL R15, [R1+0x114] ;  /* 0x00011400010f7983 */ /* 0x000f280000100800 */
[----:B------:R-:W4:Y:S04]  /*2ee0*/  LDL R16, [R1+0x108] ;  /* 0x0001080001107983 */ /* 0x000f280000100800 */
[----:B------:R-:W-:Y:S04]  /*2ef0*/  STL [R1+0xb0], R98 ;  /* 0x0000b06201007387 */ /* 0x000fe80000100800 */
[----:B------:R-:W4:Y:S04]  /*2f00*/  LDL R17, [R1+0x104] ;  /* 0x0001040001117983 */ /* 0x000f280000100800 */
[----:B------:R-:W4:Y:S04]  /*2f10*/  LDL R18, [R1+0x100] ;  /* 0x0001000001127983 */ /* 0x000f280000100800 */
[----:B------:R-:W4:Y:S04]  /*2f20*/  LDL R19, [R1+0xfc] ;  /* 0x0000fc0001137983 */ /* 0x000f280000100800 */
[----:B------:R-:W4:Y:S04]  /*2f30*/  LDL R20, [R1+0xf8] ;  /* 0x0000f80001147983 */ /* 0x000f280000100800 */
[----:B------:R-:W4:Y:S04]  /*2f40*/  LDL R21, [R1+0xf4] ;  /* 0x0000f40001157983 */ /* 0x000f280000100800 */
[----:B------:R-:W-:Y:S04]  /*2f50*/  STL [R1+0xac], R75 ;  /* 0x0000ac4b01007387 */ /* 0x000fe80000100800 */
[----:B------:R-:W4:Y:S01]  /*2f60*/  LDL R6, [R1+0x11c] ;  /* 0x00011c0001067983 */ /* 0x000f220000100800 */
[----:B------:R-:W-:-:S03]  /*2f70*/  LEA R62, P1, R12, R102, 0x2 ;  /* 0x000000660c3e7211 */ /* 0x000fc600078210ff */
[----:B------:R-:W4:Y:S01]  /*2f80*/  LDL R22, [R1+0xf0] ;  /* 0x0000f00001167983 */ /* 0x000f220000100800 */
[----:B------:R-:W-:Y:S02]  /*2f90*/  LEA.HI.X.SX32 R63, R12, R4, 0x2, P1 ;  /* 0x000000040c3f7211 */ /* 0x000fe400008f16ff */
[----:B------:R-:W-:-:S04]  /*2fa0*/  LEA R54, P1, R90, R102, 0x2 ;  /* 0x000000665a367211 */ /* 0x000fc800078210ff */
[----:B------:R-:W-:Y:S02]  /*2fb0*/  LEA.HI.X.SX32 R55, R90, R4, 0x2, P1 ;  /* 0x000000045a377211 */ /* 0x000fe400008f16ff */
[----:B------:R-:W-:-:S04]  /*2fc0*/  LEA R90, P1, R65, R102, 0x2 ;  /* 0x00000066415a7211 */ /* 0x000fc800078210ff */
[----:B------:R-:W-:Y:S02]  /*2fd0*/  LEA.HI.X.SX32 R91, R65, R4, 0x2, P1 ;  /* 0x00000004415b7211 */ /* 0x000fe400008f16ff */
[----:B------:R-:W-:-:S04]  /*2fe0*/  LEA R64, P1, R81, R102, 0x2 ;  /* 0x0000006651407211 */ /* 0x000fc800078210ff */
[----:B------:R-:W-:Y:S02]  /*2ff0*/  LEA.HI.X.SX32 R65, R81, R4, 0x2, P1 ;  /* 0x0000000451417211 */ /* 0x000fe400008f16ff */
[----:B------:R-:W-:-:S04]  /*3000*/  IADD3 R80, P1, R80, R102, RZ ;  /* 0x0000006650507210 */ /* 0x000fc80007f3e0ff */
[----:B------:R-:W-:Y:S02]  /*3010*/  LEA.HI.X.SX32 R81, R119, R4, 0x2, P1 ;  /* 0x0000000477517211 */ /* 0x000fe400008f16ff */
[----:B------:R-:W-:-:S04]  /*3020*/  IADD3 R118, P1, R118, R102, RZ ;  /* 0x0000006676767210 */ /* 0x000fc80007f3e0ff */
[----:B--2---:R-:W-:Y:S02]  /*3030*/  LEA.HI.X.SX32 R119, R23, R4, 0x2, P1 ;  /* 0x0000000417777211 */ /* 0x004fe400008f16ff */
[----:B------:R-:W2:Y:S01]  /*3040*/  LDL R23, [R1+0xec] ;  /* 0x0000ec0001177983 */ /* 0x000ea20000100800 */
[----:B------:R-:W-:Y:S01]  /*3050*/  IMAD.MOV.U32 R9, RZ, RZ, R58 ;  /* 0x000000ffff097224 */ /* 0x000fe200078e003a */
[----:B------:R-:W-:-:S04]  /*3060*/  IADD3 R58, P2, R59, R102, RZ ;  /* 0x000000663b3a7210 */ /* 0x000fc80007f5e0ff */
[----:B------:R-:W-:Y:S01]  /*3070*/  LEA.HI.X.SX32 R59, R113, R4, 0x2, P2 ;  /* 0x00000004713b7211 */ /* 0x000fe200010f16ff */
[----:B------:R-:W-:Y:S01]  /*3080*/  IMAD.MOV.U32 R13, RZ, RZ, R9 ;  /* 0x000000ffff0d7224 */ /* 0x000fe200078e0009 */
[----:B------:R-:W-:Y:S02]  /*3090*/  IADD3 R112, P2, R112, R102, RZ ;  /* 0x0000006670707210 */ /* 0x000fe40007f5e0ff */
[-C--:B------:R-:W-:Y:S01]  /*30a0*/  LEA R12, P1, R9, R50.reuse, 0x2 ;  /* 0x00000032090c7211 */ /* 0x080fe200078210ff */
[----:B------:R-:W-:Y:S01]  /*30b0*/  IMAD.MOV.U32 R9, RZ, RZ, R11 ;  /* 0x000000ffff097224 */ /* 0x000fe200078e000b */
[----:B------:R-:W-:Y:S02]  /*30c0*/  LEA.HI.X.SX32 R5, R5, UR11, 0x2, P4 ;  /* 0x0000000b05057c11 */ /* 0x000fe4000a0f16ff */
[----:B------:R-:W-:Y:S02]  /*30d0*/  LEA R8, P4, R11, R50, 0x2 ;  /* 0x000000320b087211 */ /* 0x000fe400078810ff */
[----:B---3--:R-:W-:-:S02]  /*30e0*/  LEA.HI.X.SX32 R113, R10, R4, 0x2, P2 ;  /* 0x000000040a717211 */ /* 0x008fc400010f16ff */
[-C--:B------:R-:W-:Y:S02]  /*30f0*/  LEA.HI.X.SX32 R13, R13, R5.reuse, 0x2, P1 ;  /* 0x000000050d0d7211 */ /* 0x080fe400008f16ff */
[----:B------:R-:W-:Y:S01]  /*3100*/  LEA.HI.X.SX32 R9, R9, R5, 0x2, P4 ;  /* 0x0000000509097211 */ /* 0x000fe200020f16ff */
[----:B------:R-:W-:Y:S04]  /*3110*/  STL [R1+0xa8], R7 ;  /* 0x0000a80701007387 */ /* 0x000fe80000100800 */
[----:B------:R4:W-:Y:S04]  /*3120*/  STL.64 [R1+0x48], R12 ;  /* 0x0000480c01007387 */ /* 0x0009e80000100a00 */
[----:B------:R1:W-:Y:S01]  /*3130*/  STL.64 [R1+0x40], R8 ;  /* 0x0000400801007387 */ /* 0x0003e20000100a00 */
[----:B----4-:R-:W-:-:S04]  /*3140*/  LEA R12, P1, R14, R50, 0x2 ;  /* 0x000000320e0c7211 */ /* 0x010fc800078210ff */
[----:B------:R-:W-:Y:S02]  /*3150*/  LEA.HI.X.SX32 R13, R14, R5, 0x2, P1 ;  /* 0x000000050e0d7211 */ /* 0x000fe400008f16ff */
[----:B-1----:R-:W-:-:S04]  /*3160*/  LEA R8, P4, R15, R50, 0x2 ;  /* 0x000000320f087211 */ /* 0x002fc800078810ff */
[----:B------:R-:W-:Y:S02]  /*3170*/  LEA.HI.X.SX32 R9, R15, R5, 0x2, P4 ;  /* 0x000000050f097211 */ /* 0x000fe400020f16ff */
[----:B------:R-:W-:-:S04]  /*3180*/  LEA R10, P2, R6, R50, 0x2 ;  /* 0x00000032060a7211 */ /* 0x000fc800078410ff */
[----:B------:R-:W-:-:S05]  /*3190*/  LEA.HI.X.SX32 R11, R6, R5, 0x2, P2 ;  /* 0x00000005060b7211 */ /* 0x000fca00010f16ff */
[----:B------:R1:W-:Y:S04]  /*31a0*/  STL.64 [R1+0x38], R10 ;  /* 0x0000380a01007387 */ /* 0x0003e80000100a00 */
[----:B------:R3:W-:Y:S01]  /*31b0*/  STL.64 [R1+0x30], R12 ;  /* 0x0000300c01007387 */ /* 0x0007e20000100a00 */
[----:B-1----:R-:W-:-:S03]  /*31c0*/  LEA R10, P2, R76, R50, 0x2 ;  /* 0x000000324c0a7211 */ /* 0x002fc600078410ff */
[----:B------:R1:W-:Y:S01]  /*31d0*/  STL.64 [R1+0x28], R8 ;  /* 0x0000280801007387 */ /* 0x0003e20000100a00 */
[----:B------:R-:W-:Y:S02]  /*31e0*/  LEA.HI.X.SX32 R11, R76, R5, 0x2, P2 ;  /* 0x000000054c0b7211 */ /* 0x000fe400010f16ff */
[----:B---3--:R-:W-:-:S03]  /*31f0*/  LEA R12, P1, R77, R50, 0x2 ;  /* 0x000000324d0c7211 */ /* 0x008fc600078210ff */
[----:B------:R3:W-:Y:S01]  /*3200*/  STL.64 [R1+0x20], R10 ;  /* 0x0000200a01007387 */ /* 0x0007e20000100a00 */
[CC--:B-1----:R-:W-:Y:S02]  /*3210*/  LEA R8, P4, R16.reuse, R50.reuse, 0x2 ;  /* 0x0000003210087211 */ /* 0x0c2fe400078810ff */
[-C--:B------:R-:W-:Y:S02]  /*3220*/  LEA.HI.X.SX32 R13, R77, R5.reuse, 0x2, P1 ;  /* 0x000000054d0d7211 */ /* 0x080fe400008f16ff */
[----:B------:R-:W-:Y:S02]  /*3230*/  LEA.HI.X.SX32 R9, R16, R5, 0x2, P4 ;  /* 0x0000000510097211 */ /* 0x000fe400020f16ff */
[----:B---3--:R-:W-:-:S03]  /*3240*/  LEA R10, P2, R17, R50, 0x2 ;  /* 0x00000032110a7211 */ /* 0x008fc600078410ff */
[----:B------:R1:W-:Y:S01]  /*3250*/  STL.64 [R1+0x10], R8 ;  /* 0x0000100801007387 */ /* 0x0003e20000100a00 */
[----:B------:R-:W-:-:S03]  /*3260*/  LEA.HI.X.SX32 R11, R17, R5, 0x2, P2 ;  /* 0x00000005110b7211 */ /* 0x000fc600010f16ff */
[----:B------:R3:W-:Y:S01]  /*3270*/  STL.64 [R1+0x18], R12 ;  /* 0x0000180c01007387 */ /* 0x0007e20000100a00 */
[----:B------:R-:W-:-:S03]  /*3280*/  LEA R76, P1, R18, R50, 0x2 ;  /* 0x00000032124c7211 */ /* 0x000fc600078210ff */
[----:B------:R4:W-:Y:S01]  /*3290*/  STL.64 [R1+0x8], R10 ;  /* 0x0000080a01007387 */ /* 0x0009e20000100a00 */
[-C--:B------:R-:W-:Y:S02]  /*32a0*/  LEA.HI.X.SX32 R77, R18, R5.reuse, 0x2, P1 ;  /* 0x00000005124d7211 */ /* 0x080fe400008f16ff */
[-C--:B-1----:R-:W-:Y:S02]  /*32b0*/  LEA R8, P4, R19, R50.reuse, 0x2 ;  /* 0x0000003213087211 */ /* 0x082fe400078810ff */
[-C--:B---3--:R-:W-:Y:S02]  /*32c0*/  LEA R12, P1, R21, R50.reuse, 0x2 ;  /* 0x00000032150c7211 */ /* 0x088fe400078210ff */
[-C--:B----4-:R-:W-:Y:S02]  /*32d0*/  LEA R10, P2, R20, R50.reuse, 0x2 ;  /* 0x00000032140a7211 */ /* 0x090fe400078410ff */
[----:B------:R-:W-:Y:S02]  /*32e0*/  LEA.HI.X.SX32 R9, R19, R5, 0x2, P4 ;  /* 0x0000000513097211 */ /* 0x000fe400020f16ff */
[----:B------:R-:W-:-:S02]  /*32f0*/  LEA R14, P4, R22, R50, 0x2 ;  /* 0x00000032160e7211 */ /* 0x000fc400078810ff */
[-C--:B------:R-:W-:Y:S02]  /*3300*/  LEA.HI.X.SX32 R11, R20, R5.reuse, 0x2, P2 ;  /* 0x00000005140b7211 */ /* 0x080fe400010f16ff */
[-C--:B------:R-:W-:Y:S02]  /*3310*/  LEA.HI.X.SX32 R13, R21, R5.reuse, 0x2, P1 ;  /* 0x00000005150d7211 */ /* 0x080fe400008f16ff */
[-C--:B------:R-:W-:Y:S01]  /*3320*/  LEA R18, P1, R74, R50.reuse, 0x2 ;  /* 0x000000324a127211 */ /* 0x080fe200078210ff */
[----:B------:R-:W-:Y:S01]  /*3330*/  STL.64 [R1+0x1f0], R76 ;  /* 0x0001f04c01007387 */ /* 0x000fe20000100a00 */
[-C--:B------:R-:W-:Y:S02]  /*3340*/  LEA.HI.X.SX32 R15, R22, R5.reuse, 0x2, P4 ;  /* 0x00000005160f7211 */ /* 0x080fe400020f16ff */
[----:B------:R-:W-:Y:S01]  /*3350*/  LEA R20, P4, R3, R50, 0x2 ;  /* 0x0000003203147211 */ /* 0x000fe200078810ff */
[----:B------:R-:W-:Y:S01]  /*3360*/  STL.64 [R1+0x208], R8 ;  /* 0x0002080801007387 */ /* 0x000fe20000100a00 */
[----:B------:R-:W-:-:S03]  /*3370*/  LEA.HI.X.SX32 R19, R74, R5, 0x2, P1 ;  /* 0x000000054a137211 */ /* 0x000fc600008f16ff */
[----:B------:R1:W-:Y:S01]  /*3380*/  STL.64 [R1+0x1f8], R10 ;  /* 0x0001f80a01007387 */ /* 0x0003e20000100a00 */
[----:B------:R-:W-:-:S03]  /*3390*/  LEA.HI.X.SX32 R21, R3, R5, 0x2, P4 ;  /* 0x0000000503157211 */ /* 0x000fc600020f16ff */
[----:B------:R-:W-:Y:S01]  /*33a0*/  STL.64 [R1+0x210], R12 ;  /* 0x0002100c01007387 */ /* 0x000fe20000100a00 */
[----:B------:R-:W-:-:S03]  /*33b0*/  LEA R24, P1, R110, R50, 0x2 ;  /* 0x000000326e187211 */ /* 0x000fc600078210ff */
[----:B------:R3:W-:Y:S01]  /*33c0*/  STL.64 [R1+0x200], R14 ;  /* 0x0002000e01007387 */ /* 0x0007e20000100a00 */
[-C--:B------:R-:W-:Y:S02]  /*33d0*/  LEA R26, P4, R120, R50.reuse, 0x2 ;  /* 0x00000032781a7211 */ /* 0x080fe400078810ff */
[-C--:B------:R-:W-:Y:S02]  /*33e0*/  LEA.HI.X.SX32 R25, R110, R5.reuse, 0x2, P1 ;  /* 0x000000056e197211 */ /* 0x080fe400008f16ff */
[----:B------:R-:W-:Y:S02]  /*33f0*/  LEA.HI.X.SX32 R27, R120, R5, 0x2, P4 ;  /* 0x00000005781b7211 */ /* 0x000fe400020f16ff */
[----:B--2---:R-:W-:-:S04]  /*3400*/  LEA R16, P2, R23, R50, 0x2 ;  /* 0x0000003217107211 */ /* 0x004fc800078410ff */
[----:B------:R-:W-:Y:S02]  /*3410*/  LEA.HI.X.SX32 R17, R23, R5, 0x2, P2 ;  /* 0x0000000517117211 */ /* 0x000fe400010f16ff */
[----:B------:R-:W-:-:S03]  /*3420*/  LEA R22, P2, R124, R50, 0x2 ;  /* 0x000000327c167211 */ /* 0x000fc600078410ff */
[----:B------:R-:W-:Y:S01]  /*3430*/  STL.64 [R1+0x218], R16 ;  /* 0x0002181001007387 */ /* 0x000fe20000100a00 */
[----:B------:R-:W-:-:S03]  /*3440*/  LEA.HI.X.SX32 R23, R124, R5, 0x2, P2 ;  /* 0x000000057c177211 */ /* 0x000fc600010f16ff */
[----:B------:R-:W2:Y:S04]  /*3450*/  LDL.LU R74, [R1+0x250] ;  /* 0x00025000014a7983 */ /* 0x000ea80000300800 */
[----:B------:R-:W-:Y:S04]  /*3460*/  STL.64 [R1+0x220], R18 ;  /* 0x0002201201007387 */ /* 0x000fe80000100a00 */
[----:B------:R-:W4:Y:S04]  /*3470*/  LDL.LU R3, [R1+0x24c] ;  /* 0x00024c0001037983 */ /* 0x000f280000300800 */
[----:B------:R-:W-:Y:S04]  /*3480*/  STL.64 [R1+0x228], R20 ;  /* 0x0002281401007387 */ /* 0x000fe80000100a00 */
[----:B------:R-:W2:Y:S01]  /*3490*/  LDL.LU R124, [R1+0x248] ;  /* 0x00024800017c7983 */ /* 0x000ea20000300800 */
[----:B------:R-:W-:-:S03]  /*34a0*/  LEA R28, P2, R2, R50, 0x2 ;  /* 0x00000032021c7211 */ /* 0x000fc600078410ff */
[----:B------:R-:W-:Y:S04]  /*34b0*/  STL.64 [R1+0x230], R22 ;  /* 0x0002301601007387 */ /* 0x000fe80000100a00 */
[----:B------:R-:W4:Y:S04]  /*34c0*/  LDL.LU R110, [R1+0x244] ;  /* 0x00024400016e7983 */ /* 0x000f280000300800 */
[----:B------:R-:W2:Y:S01]  /*34d0*/  LDL.LU R120, [R1+0x240] ;  /* 0x0002400001787983 */ /* 0x000ea20000300800 */
[----:B------:R-:W-:-:S03]  /*34e0*/  LEA.HI.X.SX32 R29, R2, R5, 0x2, P2 ;  /* 0x00000005021d7211 */ /* 0x000fc600010f16ff */
[----:B------:R-:W2:Y:S01]  /*34f0*/  LDL.LU R2, [R1+0x23c] ;  /* 0x00023c0001027983 */ /* 0x000ea20000300800 */
[----:B------:R-:W-:-:S04]  /*3500*/  LEA R32, P4, R0, R50, 0x2 ;  /* 0x0000003200207211 */ /* 0x000fc800078810ff */
[-C--:B------:R-:W-:Y:S02]  /*3510*/  LEA.HI.X.SX32 R33, R0, R5.reuse, 0x2, P4 ;  /* 0x0000000500217211 */ /* 0x080fe400020f16ff */
[----:B------:R-:W1:Y:S01]  /*3520*/  S2R R0, SR_TID.X ;  /* 0x0000000000007919 */ /* 0x000e620000002100 */
[-C--:B------:R-:W-:Y:S02]  /*3530*/  LEA R30, P1, R111, R50.reuse, 0x2 ;  /* 0x000000326f1e7211 */ /* 0x080fe400078210ff */
[-C--:B------:R-:W-:Y:S02]  /*3540*/  LEA R34, P2, R125, R50.reuse, 0x2 ;  /* 0x000000327d227211 */ /* 0x080fe400078410ff */
[-C--:B------:R-:W-:Y:S02]  /*3550*/  LEA.HI.X.SX32 R31, R111, R5.reuse, 0x2, P1 ;  /* 0x000000056f1f7211 */ /* 0x080fe400008f16ff */
[-C--:B------:R-:W-:Y:S01]  /*3560*/  LEA R36, P1, R123, R50.reuse, 0x2 ;  /* 0x000000327b247211 */ /* 0x080fe200078210ff */
[----:B------:R-:W-:Y:S01]  /*3570*/  ULEA UR7, UR5, UR7, 0x18 ;  /* 0x0000000705077291 */ /* 0x000fe2000f8ec03f */
[----:B------:R-:W-:Y:S01]  /*3580*/  LEA.HI.X.SX32 R35, R125, R5, 0x2, P2 ;  /* 0x000000057d237211 */ /* 0x000fe200010f16ff */
[----:B------:R-:W2:Y:S01]  /*3590*/  LDL.LU R111, [R1+0x238] ;  /* 0x00023800016f7983 */ /* 0x000ea20000300800 */
[----:B------:R-:W-:-:S02]  /*35a0*/  LEA R40, P2, R121, R50, 0x2 ;  /* 0x0000003279287211 */ /* 0x000fc400078410ff */
[CC--:B------:R-:W-:Y:S02]  /*35b0*/  LEA R38, P4, R122.reuse, R50.reuse, 0x2 ;  /* 0x000000327a267211 */ /* 0x0c0fe400078810ff */
[-C--:B------:R-:W-:Y:S02]  /*35c0*/  LEA.HI.X.SX32 R37, R123, R5.reuse, 0x2, P1 ;  /* 0x000000057b257211 */ /* 0x080fe400008f16ff */
[-C--:B------:R-:W-:Y:S02]  /*35d0*/  LEA R42, P1, R103, R50.reuse, 0x2 ;  /* 0x00000032672a7211 */ /* 0x080fe400078210ff */
[-C--:B------:R-:W-:Y:S02]  /*35e0*/  LEA.HI.X.SX32 R41, R121, R5.reuse, 0x2, P2 ;  /* 0x0000000579297211 */ /* 0x080fe400010f16ff */
[----:B------:R-:W-:Y:S02]  /*35f0*/  LEA.HI.X.SX32 R39, R122, R5, 0x2, P4 ;  /* 0x000000057a277211 */ /* 0x000fe400020f16ff */
[----:B------:R-:W-:-:S02]  /*3600*/  LEA R46, P2, R98, R50, 0x2 ;  /* 0x00000032622e7211 */ /* 0x000fc400078410ff */
[----:B------:R-:W-:Y:S02]  /*3610*/  LEA R44, P4, R99, R50, 0x2 ;  /* 0x00000032632c7211 */ /* 0x000fe400078810ff */
[----:B-1----:R-:W-:-:S04]  /*3620*/  SHF.R.U32.HI R0, RZ, 0x7, R0 ;  /* 0x00000007ff007819 */ /* 0x002fc80000011600 */
[----:B------:R-:W-:Y:S02]  /*3630*/  SGXT.U32 R0, R0, 0x2 ;  /* 0x000000020000781a */ /* 0x000fe40000000000 */
[-C--:B------:R-:W-:Y:S02]  /*3640*/  LEA.HI.X.SX32 R43, R103, R5.reuse, 0x2, P1 ;  /* 0x00000005672b7211 */ /* 0x080fe400008f16ff */
[----:B------:R-:W-:Y:S02]  /*3650*/  LOP3.LUT R10, R0, 0x60, RZ, 0xfc, !PT ;  /* 0x00000060000a7812 */ /* 0x000fe400078efcff */
[----:B------:R-:W-:Y:S02]  /*3660*/  LEA R48, P1, R75, R50, 0x2 ;  /* 0x000000324b307211 */ /* 0x000fe400078210ff */
[----:B------:R-:W-:Y:S02]  /*3670*/  LEA.HI.X.SX32 R47, R98, R5, 0x2, P2 ;  /* 0x00000005622f7211 */ /* 0x000fe400010f16ff */
[----:B------:R-:W-:-:S02]  /*3680*/  LOP3.LUT R76, R0, 0x4, RZ, 0xfc, !PT ;  /* 0x00000004004c7812 */ /* 0x000fc400078efcff */
[-C--:B------:R-:W-:Y:S02]  /*3690*/  LEA.HI.X.SX32 R45, R99, R5.reuse, 0x2, P4 ;  /* 0x00000005632d7211 */ /* 0x080fe400020f16ff */
[----:B------:R-:W-:Y:S02]  /*36a0*/  LEA R50, P2, R7, R50, 0x2 ;  /* 0x0000003207327211 */ /* 0x000fe400078410ff */
[----:B------:R-:W-:Y:S02]  /*36b0*/  ISETP.GE.AND P4, PT, R10, UR12, PT ;  /* 0x0000000c0a007c0c */ /* 0x000fe4000bf86270 */
[-C--:B------:R-:W-:Y:S02]  /*36c0*/  LEA.HI.X.SX32 R49, R75, R5.reuse, 0x2, P1 ;  /* 0x000000054b317211 */ /* 0x080fe400008f16ff */
[----:B------:R-:W-:Y:S02]  /*36d0*/  ISETP.GE.AND P1, PT, R76, UR12, PT ;  /* 0x0000000c4c007c0c */ /* 0x000fe4000bf26270 */
[----:B------:R-:W-:-:S02]  /*36e0*/  LEA.HI.X.SX32 R51, R7, R5, 0x2, P2 ;  /* 0x0000000507337211 */ /* 0x000fc400010f16ff */
[----:B------:R-:W-:Y:S02]  /*36f0*/  SEL R7, RZ, UR6, P4 ;  /* 0x00000006ff077c07 */ /* 0x000fe4000a000000 */
[C---:B------:R-:W-:Y:S01]  /*3700*/  LOP3.LUT R77, R0.reuse, 0x24, RZ, 0xfc, !PT ;  /* 0x00000024004d7812 */ /* 0x040fe200078efcff */
[----:B------:R-:W-:Y:S01]  /*3710*/  ULDC.64 UR16, c[0x0][0x208] ;  /* 0x0000820000107ab9 */ /* 0x000fe20000000a00 */
[C---:B---3--:R-:W-:Y:S02]  /*3720*/  LOP3.LUT R15, R0.reuse, 0x64, RZ, 0xfc, !PT ;  /* 0x00000064000f7812 */ /* 0x048fe400078efcff */
[----:B------:R-:W-:Y:S02]  /*3730*/  ISETP.GE.AND P2, PT, R77, UR12, PT ;  /* 0x0000000c4d007c0c */ /* 0x000fe4000bf46270 */
[----:B------:R-:W-:Y:S02]  /*3740*/  LOP3.LUT R11, R0, 0x8, RZ, 0xfc, !PT ;  /* 0x00000008000b7812 */ /* 0x000fe400078efcff */
[----:B------:R-:W-:-:S04]  /*3750*/  SEL R5, RZ, UR6, P2 ;  /* 0x00000006ff057c07 */ /* 0x000fc80009000000 */
[----:B------:R-:W-:Y:S01]  /*3760*/  ISETP.NE.U32.AND P2, PT, R5, RZ, PT ;  /* 0x000000ff0500720c */ /* 0x000fe20003f45070 */
[----:B------:R-:W1:Y:S01]  /*3770*/  S2R R13, SR_TID.X ;  /* 0x00000000000d7919 */ /* 0x000e620000002100 */
[C---:B------:R-:W-:Y:S01]  /*3780*/  LOP3.LUT R9, R0.reuse, 0x58, RZ, 0xfc, !PT ;  /* 0x0000005800097812 */ /* 0x040fe200078efcff */
[----:B------:R-:W-:Y:S01]  /*3790*/  UIADD3 UR5, UR12, -0x80, URZ ;  /* 0xffffff800c057890 */ /* 0x000fe2000fffe03f */
[----:B------:R-:W-:Y:S01]  /*37a0*/  LOP3.LUT R75, R0, 0x5c, RZ, 0xfc, !PT ;  /* 0x0000005c004b7812 */ /* 0x000fe200078efcff */
[----:B------:R-:W-:Y:S01]  /*37b0*/  UISETP.GT.AND UP0, UPT, UR4, 0xff, UPT ;  /* 0x000000ff0400788c */ /* 0x000fe2000bf04270 */
[----:B-1----:R-:W-:-:S04]  /*37c0*/  SHF.R.U32.HI R13, RZ, 0x7, R13 ;  /* 0x00000007ff0d7819 */ /* 0x002fc8000001160d */
[----:B------:R-:W-:-:S04]  /*37d0*/  SGXT.U32 R13, R13, 0x2 ;  /* 0x000000020d0d781a */ /* 0x000fc80000000000 */
[----:B------:R-:W-:Y:S01]  /*37e0*/  LOP3.LUT R13, R13, 0x40, RZ, 0xfc, !PT ;  /* 0x000000400d0d7812 */ /* 0x000fe200078efcff */
[----:B----4-:R-:W-:Y:S02]  /*37f0*/  IMAD.SHL.U32 R8, R110, 0x4, RZ ;  /* 0x000000046e087824 */ /* 0x010fe400078e00ff */
[----:B--2---:R-:W-:Y:S02]  /*3800*/  IMAD.SHL.U32 R6, R120, 0x4, RZ ;  /* 0x0000000478067824 */ /* 0x004fe400078e00ff */
[----:B------:R-:W-:-:S03]  /*3810*/  VIADD R125, R2, UR7 ;  /* 0x00000007027d7c36 */ /* 0x000fc60008000000 */
[----:B------:R1:W-:Y:S01]  /*3820*/  STL [R1+0x70], R6 ;  /* 0x0000700601007387 */ /* 0x0003e20000100800 */
[----:B------:R-:W-:-:S03]  /*3830*/  IADD3 R98, P4, R6, R102, RZ ;  /* 0x0000006606627210 */ /* 0x000fc60007f9e0ff */
[----:B------:R2:W-:Y:S01]  /*3840*/  STL [R1+0x6c], R8 ;  /* 0x00006c0801007387 */ /* 0x0005e20000100800 */
[----:B------:R-:W-:-:S03]  /*3850*/  LEA.HI.X.SX32 R99, R120, R4, 0x2, P4 ;  /* 0x0000000478637211 */ /* 0x000fc600020f16ff */
[----:B------:R-:W-:Y:S01]  /*3860*/  @!PT LDS RZ, [RZ] ;  /* 0x00000000fffff984 */ /* 0x000fe20000000800 */
[----:B------:R-:W-:Y:S01]  /*3870*/  @!PT LDS RZ, [RZ] ;  /* 0x00000000fffff984 */ /* 0x000fe20000000800 */
[----:B------:R-:W-:Y:S01]  /*3880*/  @!PT LDS RZ, [RZ] ;  /* 0x00000000fffff984 */ /* 0x000fe20000000800 */
[----:B------:R-:W-:Y:S01]  /*3890*/  LDGSTS.E [R125], desc[UR16][R54.64], P6 ;  /* 0x00000000367d7fae */ /* 0x000fe2000b121850 */
[----:B-1----:R-:W-:Y:S02]  /*38a0*/  SEL R6, RZ, UR6, P1 ;  /* 0x00000006ff067c07 */ /* 0x002fe40008800000 */
[----:B------:R-:W-:Y:S01]  /*38b0*/  IADD3 R102, P1, R8, R102, RZ ;  /* 0x0000006608667210 */ /* 0x000fe20007f3e0ff */
[----:B------:R-:W-:Y:S01]  /*38c0*/  LDGSTS.E [R125+0x4000], desc[UR16][R118.64], P5 ;  /* 0x04000000767d7fae */ /* 0x000fe2000a921850 */
[----:B--2---:R-:W-:Y:S02]  /*38d0*/  LOP3.LUT R8, R0, 0x44, RZ, 0xfc, !PT ;  /* 0x0000004400087812 */ /* 0x004fe400078efcff */
[----:B------:R-:W-:Y:S01]  /*38e0*/  ISETP.NE.U32.AND P4, PT, R7, RZ, PT ;  /* 0x000000ff0700720c */ /* 0x000fe20003f85070 */
[----:B------:R-:W-:Y:S01]  /*38f0*/  LDGSTS.E [R125+0x8000], desc[UR16][R116.64], P0 ;  /* 0x08000000747d7fae */ /* 0x000fe20008121850 */
[----:B------:R-:W-:Y:S02]  /*3900*/  ISETP.GE.AND P6, PT, R8, UR12, PT ;  /* 0x0000000c08007c0c */ /* 0x000fe4000bfc6270 */
[----:B------:R-:W-:-:S02]  /*3910*/  ISETP.GE.AND P5, PT, R15, UR12, PT ;  /* 0x0000000c0f007c0c */ /* 0x000fc4000bfa6270 */
[----:B------:R-:W-:Y:S02]  /*3920*/  LOP3.LUT R7, R0, 0x28, RZ, 0xfc, !PT ;  /* 0x0000002800077812 */ /* 0x000fe400078efcff */
[----:B------:R-:W-:Y:S02]  /*3930*/  LEA.HI.X.SX32 R103, R110, R4, 0x2, P1 ;  /* 0x000000046e677211 */ /* 0x000fe400008f16ff */
[----:B------:R-:W-:Y:S02]  /*3940*/  ISETP.NE.U32.AND P1, PT, R6, RZ, PT ;  /* 0x000000ff0600720c */ /* 0x000fe40003f25070 */
[----:B------:R-:W-:Y:S01]  /*3950*/  SEL R4, RZ, UR6, P6 ;  /* 0x00000006ff047c07 */ /* 0x000fe2000b000000 */
[----:B------:R-:W-:Y:S01]  /*3960*/  LDGSTS.E [R125+0xc000], desc[UR16][R114.64], P4 ;  /* 0x0c000000727d7fae */ /* 0x000fe2000a121850 */
[----:B------:R-:W-:Y:S02]  /*3970*/  ISETP.GE.AND P6, PT, R11, UR12, PT ;  /* 0x0000000c0b007c0c */ /* 0x000fe4000bfc6270 */
[----:B------:R-:W-:-:S02]  /*3980*/  SEL R6, RZ, UR6, P5 ;  /* 0x00000006ff067c07 */ /* 0x000fc4000a800000 */
[----:B------:R-:W-:Y:S02]  /*3990*/  ISETP.GE.AND P5, PT, R7, UR12, PT ;  /* 0x0000000c07007c0c */ /* 0x000fe4000bfa6270 */
[----:B------:R-:W-:Y:S02]  /*39a0*/  LOP3.LUT R7, R2, 0x10, RZ, 0x3c, !PT ;  /* 0x0000001002077812 */ /* 0x000fe400078e3cff */
[----:B------:R-:W-:Y:S02]  /*39b0*/  SEL R5, RZ, UR6, P6 ;  /* 0x00000006ff057c07 */ /* 0x000fe4000b000000 */
[----:B------:R-:W-:Y:S01]  /*39c0*/  ISETP.NE.U32.AND P0, PT, R4, RZ, PT ;  /* 0x000000ff0400720c */ /* 0x000fe20003f05070 */
[----:B------:R-:W-:Y:S01]  /*39d0*/  VIADD R110, R7, UR7 ;  /* 0x00000007076e7c36 */ /* 0x000fe20008000000 */
[----:B------:R-:W-:Y:S02]  /*39e0*/  SEL R4, RZ, UR6, P5 ;  /* 0x00000006ff047c07 */ /* 0x000fe4000a800000 */
[----:B------:R-:W-:-:S02]  /*39f0*/  ISETP.NE.U32.AND P4, PT, R5, RZ, PT ;  /* 0x000000ff0500720c */ /* 0x000fc40003f85070 */
[----:B------:R-:W-:Y:S01]  /*3a00*/  LOP3.LUT R5, R0, 0x48, RZ, 0xfc, !PT ;  /* 0x0000004800057812 */ /* 0x000fe200078efcff */
[----:B------:R-:W-:Y:S01]  /*3a10*/  LDGSTS.E [R110], desc[UR16][R108.64], P1 ;  /* 0x000000006c6e7fae */ /* 0x000fe20008921850 */
[----:B------:R-:W-:Y:S02]  /*3a20*/  ISETP.NE.U32.AND P5, PT, R4, RZ, PT ;  /* 0x000000ff0400720c */ /* 0x000fe40003fa5070 */
[----:B------:R-:W-:Y:S01]  /*3a30*/  ISETP.NE.U32.AND P6, PT, R6, RZ, PT ;  /* 0x000000ff0600720c */ /* 0x000fe20003fc5070 */
[----:B------:R-:W-:Y:S01]  /*3a40*/  LDGSTS.E [R110+0x4000], desc[UR16][R112.64], P2 ;  /* 0x04000000706e7fae */ /* 0x000fe20009121850 */
[C---:B------:R-:W-:Y:S02]  /*3a50*/  LOP3.LUT R4, R0.reuse, 0x68, RZ, 0xfc, !PT ;  /* 0x0000006800047812 */ /* 0x040fe400078efcff */
[----:B------:R-:W-:Y:S01]  /*3a60*/  ISETP.GE.AND P1, PT, R5, UR12, PT ;  /* 0x0000000c05007c0c */ /* 0x000fe2000bf26270 */
[----:B------:R1:W-:Y:S01]  /*3a70*/  LDGSTS.E [R110+0x8000], desc[UR16][R66.64], P0 ;  /* 0x08000000426e7fae */ /* 0x0003e20008121850 */
[----:B------:R-:W-:-:S02]  /*3a80*/  LOP3.LUT R6, R0, 0xc, RZ, 0xfc, !PT ;  /* 0x0000000c00067812 */ /* 0x000fc400078efcff */
[----:B------:R-:W-:Y:S02]  /*3a90*/  ISETP.GE.AND P2, PT, R4, UR12, PT ;  /* 0x0000000c04007c0c */ /* 0x000fe4000bf46270 */
[----:B------:R-:W-:Y:S02]  /*3aa0*/  LOP3.LUT R5, R0, 0x2c, RZ, 0xfc, !PT ;  /* 0x0000002c00057812 */ /* 0x000fe400078efcff */
[----:B------:R-:W-:Y:S01]  /*3ab0*/  SEL R4, RZ, UR6, P1 ;  /* 0x00000006ff047c07 */ /* 0x000fe20008800000 */
[----:B------:R-:W-:Y:S01]  /*3ac0*/  LDGSTS.E [R110+0xc000], desc[UR16][R82.64], P6 ;  /* 0x0c000000526e7fae */ /* 0x000fe2000b121850 */
[----:B------:R-:W-:Y:S02]  /*3ad0*/  ISETP.GE.AND P1, PT, R6, UR12, PT ;  /* 0x0000000c06007c0c */ /* 0x000fe4000bf26270 */
[----:B------:R-:W-:Y:S02]  /*3ae0*/  SEL R6, RZ, UR6, P2 ;  /* 0x00000006ff067c07 */ /* 0x000fe40009000000 */
[----:B------:R-:W-:-:S02]  /*3af0*/  LOP3.LUT R7, R2, 0x20, RZ, 0x3c, !PT ;  /* 0x0000002002077812 */ /* 0x000fc400078e3cff */
[----:B------:R-:W-:Y:S02]  /*3b00*/  ISETP.GE.AND P2, PT, R5, UR12, PT ;  /* 0x0000000c05007c0c */ /* 0x000fe4000bf46270 */
[----:B------:R-:W-:Y:S01]  /*3b10*/  SEL R5, RZ, UR6, P1 ;  /* 0x00000006ff057c07 */ /* 0x000fe20008800000 */
[----:B------:R-:W-:Y:S01]  /*3b20*/  VIADD R120, R7, UR7 ;  /* 0x0000000707787c36 */ /* 0x000fe20008000000 */
[----:B------:R-:W-:Y:S02]  /*3b30*/  ISETP.NE.U32.AND P0, PT, R4, RZ, PT ;  /* 0x000000ff0400720c */ /* 0x000fe40003f05070 */
[----:B------:R-:W-:Y:S02]  /*3b40*/  SEL R4, RZ, UR6, P2 ;  /* 0x00000006ff047c07 */ /* 0x000fe40009000000 */
[----:B------:R-:W-:Y:S01]  /*3b50*/  ISETP.NE.U32.AND P6, PT, R5, RZ, PT ;  /* 0x000000ff0500720c */ /* 0x000fe20003fc5070 */
[----:B------:R-:W-:Y:S01]  /*3b60*/  LDGSTS.E [R120], desc[UR16][R90.64], P4 ;  /* 0x000000005a787fae */ /* 0x000fe2000a121850 */
[----:B------:R-:W-:-:S02]  /*3b70*/  LOP3.LUT R5, R0, 0x4c, RZ, 0xfc, !PT ;  /* 0x0000004c00057812 */ /* 0x000fc400078efcff */
[----:B------:R-:W-:Y:S01]  /*3b80*/  ISETP.NE.U32.AND P2, PT, R4, RZ, PT ;  /* 0x000000ff0400720c */ /* 0x000fe20003f45070 */
[----:B------:R-:W-:Y:S01]  /*3b90*/  LDGSTS.E [R120+0x4000], desc[UR16][R98.64], P5 ;  /* 0x0400000062787fae */ /* 0x000fe2000a921850 */
[----:B------:R-:W-:Y:S02]  /*3ba0*/  LOP3.LUT R4, R0, 0x6c, RZ, 0xfc, !PT ;  /* 0x0000006c00047812 */ /* 0x000fe400078efcff */
[----:B------:R-:W-:Y:S01]  /*3bb0*/  ISETP.NE.U32.AND P1, PT, R6, RZ, PT ;  /* 0x000000ff0600720c */ /* 0x000fe20003f25070 */
[----:B------:R-:W-:Y:S01]  /*3bc0*/  LDGSTS.E [R120+0x8000], desc[UR16][R106.64], P0 ;  /* 0x080000006a787fae */ /* 0x000fe20008121850 */
[----:B------:R-:W-:Y:S02]  /*3bd0*/  ISETP.GE.AND P4, PT, R5, UR12, PT ;  /* 0x0000000c05007c0c */ /* 0x000fe4000bf86270 */
[----:B------:R-:W-:Y:S02]  /*3be0*/  LOP3.LUT R6, R0, 0x10, RZ, 0xfc, !PT ;  /* 0x0000001000067812 */ /* 0x000fe400078efcff */
[----:B------:R-:W-:-:S02]  /*3bf0*/  ISETP.GE.AND P5, PT, R4, UR12, PT ;  /* 0x0000000c04007c0c */ /* 0x000fc4000bfa6270 */
[----:B------:R-:W-:Y:S02]  /*3c00*/  LOP3.LUT R5, R0, 0x30, RZ, 0xfc, !PT ;  /* 0x0000003000057812 */ /* 0x000fe400078efcff */
[----:B------:R-:W-:Y:S02]  /*3c10*/  SEL R4, RZ, UR6, P4 ;  /* 0x00000006ff047c07 */ /* 0x000fe4000a000000 */
[----:B------:R-:W-:Y:S01]  /*3c20*/  ISETP.GE.AND P4, PT, R6, UR12, PT ;  /* 0x0000000c06007c0c */ /* 0x000fe2000bf86270 */
[----:B------:R-:W-:Y:S01]  /*3c30*/  LDGSTS.E [R120+0xc000], desc[UR16][R72.64], P1 ;  /* 0x0c00000048787fae */ /* 0x000fe20008921850 */
[----:B------:R-:W-:Y:S02]  /*3c40*/  SEL R6, RZ, UR6, P5 ;  /* 0x00000006ff067c07 */ /* 0x000fe4000a800000 */
[----:B------:R-:W-:Y:S02]  /*3c50*/  LOP3.LUT R7, R2, 0x30, RZ, 0x3c, !PT ;  /* 0x0000003002077812 */ /* 0x000fe400078e3cff */
[----:B------:R-:W-:-:S02]  /*3c60*/  ISETP.GE.AND P5, PT, R5, UR12, PT ;  /* 0x0000000c05007c0c */ /* 0x000fc4000bfa6270 */
[----:B------:R-:W-:Y:S01]  /*3c70*/  SEL R5, RZ, UR6, P4 ;  /* 0x00000006ff057c07 */ /* 0x000fe2000a000000 */
[----:B------:R-:W-:Y:S01]  /*3c80*/  VIADD R121, R7, UR7 ;  /* 0x0000000707797c36 */ /* 0x000fe20008000000 */
[----:B------:R-:W-:Y:S02]  /*3c90*/  ISETP.NE.U32.AND P0, PT, R4, RZ, PT ;  /* 0x000000ff0400720c */ /* 0x000fe40003f05070 */
[----:B------:R-:W-:Y:S02]  /*3ca0*/  SEL R4, RZ, UR6, P5 ;  /* 0x00000006ff047c07 */ /* 0x000fe4000a800000 */
[----:B------:R-:W-:Y:S01]  /*3cb0*/  ISETP.NE.U32.AND P5, PT, R5, RZ, PT ;  /* 0x000000ff0500720c */ /* 0x000fe20003fa5070 */
[----:B------:R-:W-:Y:S01]  /*3cc0*/  LDGSTS.E [R121], desc[UR16][R86.64], P6 ;  /* 0x0000000056797fae */ /* 0x000fe2000b121850 */
[----:B------:R-:W-:Y:S02]  /*3cd0*/  LOP3.LUT R5, R0, 0x50, RZ, 0xfc, !PT ;  /* 0x0000005000057812 */ /* 0x000fe400078efcff */
[----:B------:R-:W-:Y:S01]  /*3ce0*/  ISETP.NE.U32.AND P1, PT, R4, RZ, PT ;  /* 0x000000ff0400720c */ /* 0x000fe20003f25070 */
[----:B------:R-:W-:Y:S01]  /*3cf0*/  LDGSTS.E [R121+0x4000], desc[UR16][R102.64], P2 ;  /* 0x0400000066797fae */ /* 0x000fe20009121850 */
[----:B------:R-:W-:-:S02]  /*3d00*/  LOP3.LUT R4, R0, 0x70, RZ, 0xfc, !PT ;  /* 0x0000007000047812 */ /* 0x000fc400078efcff */
[----:B------:R-:W-:Y:S01]  /*3d10*/  ISETP.NE.U32.AND P4, PT, R6, RZ, PT ;  /* 0x000000ff0600720c */ /* 0x000fe20003f85070 */
[----:B------:R2:W-:Y:S01]  /*3d20*/  LDGSTS.E [R121+0x8000], desc[UR16][R60.64], P0 ;  /* 0x080000003c797fae */ /* 0x0005e20008121850 */
[----:B------:R-:W-:Y:S02]  /*3d30*/  ISETP.GE.AND P6, PT, R5, UR12, PT ;  /* 0x0000000c05007c0c */ /* 0x000fe4000bfc6270 */
[----:B------:R-:W-:Y:S02]  /*3d40*/  LOP3.LUT R6, R0, 0x14, RZ, 0xfc, !PT ;  /* 0x0000001400067812 */ /* 0x000fe400078efcff */
[----:B------:R-:W-:Y:S02]  /*3d50*/  ISETP.GE.AND P2, PT, R4, UR12, PT ;  /* 0x0000000c04007c0c */ /* 0x000fe4000bf46270 */
[----:B------:R-:W-:Y:S02]  /*3d60*/  LOP3.LUT R5, R0, 0x34, RZ, 0xfc, !PT ;  /* 0x0000003400057812 */ /* 0x000fe400078efcff */
[----:B------:R-:W-:-:S02]  /*3d70*/  SEL R4, RZ, UR6, P6 ;  /* 0x00000006ff047c07 */ /* 0x000fc4000b000000 */
[----:B------:R-:W-:Y:S01]  /*3d80*/  ISETP.GE.AND P6, PT, R6, UR12, PT ;  /* 0x0000000c06007c0c */ /* 0x000fe2000bfc6270 */
[----:B------:R-:W-:Y:S01]  /*3d90*/  LDGSTS.E [R121+0xc000], desc[UR16][R78.64], P4 ;  /* 0x0c0000004e797fae */ /* 0x000fe2000a121850 */
[----:B------:R-:W-:Y:S02]  /*3da0*/  SEL R6, RZ, UR6, P2 ;  /* 0x00000006ff067c07 */ /* 0x000fe40009000000 */
[----:B------:R-:W-:Y:S02]  /*3db0*/  LOP3.LUT R7, R2, 0x40, RZ, 0x3c, !PT ;  /* 0x0000004002077812 */ /* 0x000fe400078e3cff */
[----:B------:R-:W-:Y:S02]  /*3dc0*/  ISETP.GE.AND P2, PT, R5, UR12, PT ;  /* 0x0000000c05007c0c */ /* 0x000fe4000bf46270 */
[----:B------:R-:W-:Y:S01]  /*3dd0*/  SEL R5, RZ, UR6, P6 ;  /* 0x00000006ff057c07 */ /* 0x000fe2000b000000 */
[----:B------:R-:W-:Y:S01]  /*3de0*/  VIADD R122, R7, UR7 ;  /* 0x00000007077a7c36 */ /* 0x000fe20008000000 */
[----:B------:R-:W-:-:S02]  /*3df0*/  ISETP.NE.U32.AND P0, PT, R4, RZ, PT ;  /* 0x000000ff0400720c */ /* 0x000fc40003f05070 */
[----:B------:R-:W-:Y:S02]  /*3e00*/  SEL R4, RZ, UR6, P2 ;  /* 0x00000006ff047c07 */ /* 0x000fe40009000000 */
[----:B------:R-:W-:Y:S01]  /*3e10*/  ISETP.NE.U32.AND P2, PT, R5, RZ, PT ;  /* 0x000000ff0500720c */ /* 0x000fe20003f45070 */
[----:B------:R3:W-:Y:S01]  /*3e20*/  LDGSTS.E [R122], desc[UR16][R64.64], P5 ;  /* 0x00000000407a7fae */ /* 0x0007e2000a921850 */
[----:B------:R-:W-:Y:S02]  /*3e30*/  LOP3.LUT R5, R0, 0x54, RZ, 0xfc, !PT ;  /* 0x0000005400057812 */ /* 0x000fe400078efcff */
[----:B------:R-:W-:Y:S01]  /*3e40*/  ISETP.NE.U32.AND P4, PT, R4, RZ, PT ;  /* 0x000000ff0400720c */ /* 0x000fe20003f85070 */
[----:B------:R-:W-:Y:S01]  /*3e50*/  LDGSTS.E [R122+0x4000], desc[UR16][R104.64], P1 ;  /* 0x04000000687a7fae */ /* 0x000fe20008921850 */
[----:B------:R-:W-:Y:S02]  /*3e60*/  LOP3.LUT R4, R0, 0x74, RZ, 0xfc, !PT ;  /* 0x0000007400047812 */ /* 0x000fe400078efcff */
[----:B------:R-:W-:Y:S01]  /*3e70*/  ISETP.GE.AND P5, PT, R5, UR12, PT ;  /* 0x0000000c05007c0c */ /* 0x000fe2000bfa6270 */
[----:B------:R-:W-:Y:S01]  /*3e80*/  LDGSTS.E [R122+0x8000], desc[UR16][R100.64], P0 ;  /* 0x08000000647a7fae */ /* 0x000fe20008121850 */
[----:B------:R-:W-:-:S02]  /*3e90*/  ISETP.NE.U32.AND P6, PT, R6, RZ, PT ;  /* 0x000000ff0600720c */ /* 0x000fc40003fc5070 */
[----:B------:R-:W-:Y:S02]  /*3ea0*/  ISETP.GE.AND P1, PT, R4, UR12, PT ;  /* 0x0000000c04007c0c */ /* 0x000fe4000bf26270 */
[----:B------:R-:W-:Y:S02]  /*3eb0*/  SEL R4, RZ, UR6, P5 ;  /* 0x00000006ff047c07 */ /* 0x000fe4000a800000 */
[----:B------:R-:W-:Y:S02]  /*3ec0*/  LOP3.LUT R6, R0, 0x18, RZ, 0xfc, !PT ;  /* 0x0000001800067812 */ /* 0x000fe400078efcff */
[----:B------:R-:W-:Y:S02]  /*3ed0*/  LOP3.LUT R12, R2, 0x50, RZ, 0x3c, !PT ;  /* 0x00000050020c7812 */ /* 0x000fe400078e3cff */
[----:B------:R-:W-:Y:S02]  /*3ee0*/  ISETP.NE.U32.AND P0, PT, R4, RZ, PT ;  /* 0x000000ff0400720c */ /* 0x000fe40003f05070 */
[----:B------:R-:W-:Y:S01]  /*3ef0*/  LOP3.LUT R5, R0, 0x38, RZ, 0xfc, !PT ;  /* 0x0000003800057812 */ /* 0x000fe200078efcff */
[----:B------:R-:W-:Y:S01]  /*3f00*/  STL [R1+0x1ec], R66 ;  /* 0x0001ec4201007387 */ /* 0x000fe20000100800 */
[----:B------:R-:W-:Y:S01]  /*3f10*/  ISETP.GE.AND P5, PT, R6, UR12, PT ;  /* 0x0000000c06007c0c */ /* 0x000fe2000bfa6270 */
[----:B------:R-:W-:Y:S01]  /*3f20*/  VIADD R123, R12, UR7 ;  /* 0x000000070c7b7c36 */ /* 0x000fe20008000000 */
[----:B------:R-:W-:Y:S01]  /*3f30*/  SEL R6, RZ, UR6, P1 ;  /* 0x00000006ff067c07 */ /* 0x000fe20008800000 */
[----:B------:R-:W-:Y:S01]  /*3f40*/  LDGSTS.E [R122+0xc000], desc[UR16][R96.64], P6 ;  /* 0x0c000000607a7fae */ /* 0x000fe2000b121850 */
[----:B------:R-:W-:-:S02]  /*3f50*/  ISETP.GE.AND P1, PT, R5, UR12, PT ;  /* 0x0000000c05007c0c */ /* 0x000fc4000bf26270 */
[----:B------:R-:W-:Y:S01]  /*3f60*/  SEL R5, RZ, UR6, P5 ;  /* 0x00000006ff057c07 */ /* 0x000fe2000a800000 */
[----:B------:R1:W-:Y:S01]  /*3f70*/  STL [R1+0x1e8], R67 ;  /* 0x0001e84301007387 */ /* 0x0003e20000100800 */
[----:B------:R-:W-:Y:S02]  /*3f80*/  SEL R4, RZ, UR6, P1 ;  /* 0x00000006ff047c07 */ /* 0x000fe40008800000 */
[----:B------:R-:W-:Y:S01]  /*3f90*/  LOP3.LUT R7, R0, 0x78, RZ, 0xfc, !PT ;  /* 0x0000007800077812 */ /* 0x000fe200078efcff */
[----:B------:R-:W-:Y:S01]  /*3fa0*/  LDGSTS.E [R123], desc[UR16][R94.64], P2 ;  /* 0x000000005e7b7fae */ /* 0x000fe20009121850 */
[----:B------:R-:W-:Y:S02]  /*3fb0*/  ISETP.NE.U32.AND P1, PT, R5, RZ, PT ;  /* 0x000000ff0500720c */ /* 0x000fe40003f25070 */
[----:B------:R-:W-:Y:S01]  /*3fc0*/  ISETP.GE.AND P2, PT, R9, UR12, PT ;  /* 0x0000000c09007c0c */ /* 0x000fe2000bf46270 */
[----:B------:R-:W-:Y:S01]  /*3fd0*/  LDGSTS.E [R123+0x4000], desc[UR16][R92.64], P4 ;  /* 0x040000005c7b7fae */ /* 0x000fe2000a121850 */
[----:B------:R-:W-:-:S02]  /*3fe0*/  ISETP.NE.U32.AND P5, PT, R6, RZ, PT ;  /* 0x000000ff0600720c */ /* 0x000fc40003fa5070 */
[C---:B-1----:R-:W-:Y:S01]  /*3ff0*/  LOP3.LUT R67, R0.reuse, 0x1c, RZ, 0xfc, !PT ;  /* 0x0000001c00437812 */ /* 0x042fe200078efcff */
[----:B------:R-:W-:Y:S01]  /*4000*/  LDGSTS.E [R123+0x8000], desc[UR16][R88.64], P0 ;  /* 0x08000000587b7fae */ /* 0x000fe20008121850 */
[----:B------:R-:W-:Y:S02]  /*4010*/  LOP3.LUT R5, R0, 0x3c, RZ, 0xfc, !PT ;  /* 0x0000003c00057812 */ /* 0x000fe400078efcff */
[----:B------:R-:W-:Y:S02]  /*4020*/  ISETP.NE.U32.AND P6, PT, R4, RZ, PT ;  /* 0x000000ff0400720c */ /* 0x000fe40003fc5070 */
[----:B------:R-:W-:Y:S02]  /*4030*/  ISETP.GE.AND P4, PT, R7, UR12, PT ;  /* 0x0000000c07007c0c */ /* 0x000fe4000bf86270 */
[----:B------:R-:W-:Y:S02]  /*4040*/  ISETP.GE.AND P0, PT, R67, UR12, PT ;  /* 0x0000000c43007c0c */ /* 0x000fe4000bf06270 */
[----:B------:R-:W-:Y:S01]  /*4050*/  SEL R4, RZ, UR6, P2 ;  /* 0x00000006ff047c07 */ /* 0x000fe20009000000 */
[----:B------:R-:W-:Y:S01]  /*4060*/  LDGSTS.E [R123+0xc000], desc[UR16][R84.64], P5 ;  /* 0x0c000000547b7fae */ /* 0x000fe2000a921850 */
[----:B------:R-:W-:-:S02]  /*4070*/  LOP3.LUT R66, R0, 0x7c, RZ, 0xfc, !PT ;  /* 0x0000007c00427812 */ /* 0x000fc400078efcff */
[----:B------:R-:W-:Y:S02]  /*4080*/  ISETP.GE.AND P2, PT, R5, UR12, PT ;  /* 0x0000000c05007c0c */ /* 0x000fe4000bf46270 */
[----:B------:R-:W-:Y:S02]  /*4090*/  SEL R5, RZ, UR6, P4 ;  /* 0x00000006ff057c07 */ /* 0x000fe4000a000000 */
[----:B------:R-:W-:Y:S02]  /*40a0*/  ISETP.GE.AND P4, PT, R75, UR12, PT ;  /* 0x0000000c4b007c0c */ /* 0x000fe4000bf86270 */
[----:B------:R-:W-:Y:S02]  /*40b0*/  SEL R6, RZ, UR6, P0 ;  /* 0x00000006ff067c07 */ /* 0x000fe40008000000 */
[----:B------:R-:W-:Y:S02]  /*40c0*/  ISETP.GE.AND P0, PT, R66, UR12, PT ;  /* 0x0000000c42007c0c */ /* 0x000fe4000bf06270 */
[----:B------:R-:W-:-:S02]  /*40d0*/  SEL R7, RZ, UR6, P2 ;  /* 0x00000006ff077c07 */ /* 0x000fc40009000000 */
[----:B------:R-:W-:Y:S02]  /*40e0*/  ISETP.GE.AND P2, PT, R0, UR5, PT ;  /* 0x0000000500007c0c */ /* 0x000fe4000bf46270 */
[----:B------:R-:W-:Y:S02]  /*40f0*/  SEL R12, RZ, UR6, P4 ;  /* 0x00000006ff0c7c07 */ /* 0x000fe4000a000000 */
[----:B------:R-:W-:Y:S02]  /*4100*/  ISETP.NE.U32.AND P4, PT, R4, RZ, PT ;  /* 0x000000ff0400720c */ /* 0x000fe40003f85070 */
[----:B------:R-:W-:Y:S02]  /*4110*/  SEL R9, RZ, UR6, P0 ;  /* 0x00000006ff097c07 */ /* 0x000fe40008000000 */
[----:B------:R-:W-:Y:S02]  /*4120*/  LOP3.LUT R14, R2, 0x60, RZ, 0x3c, !PT ;  /* 0x00000060020e7812 */ /* 0x000fe400078e3cff */
[----:B------:R-:W-:-:S02]  /*4130*/  PLOP3.LUT P0, PT, PT, PT, UP0, 0x80, 0x0 ;  /* 0x000000000000781c */ /* 0x000fc40003f0f008 */
[----:B------:R-:W-:Y:S02]  /*4140*/  SEL R4, RZ, 0x4, P2 ;  /* 0x00000004ff047807 */ /* 0x000fe40001000000 */
[----:B------:R-:W-:Y:S01]  /*4150*/  ISETP.GE.AND P5, PT, R124, UR5, PT ;  /* 0x000000057c007c0c */ /* 0x000fe2000bfa6270 */
[----:B------:R-:W-:Y:S01]  /*4160*/  VIADD R124, R14, UR7 ;  /* 0x000000070e7c7c36 */ /* 0x000fe20008000000 */
[----:B------:R-:W-:Y:S02]  /*4170*/  ISETP.NE.U32.AND P2, PT, R5, RZ, PT ;  /* 0x000000ff0500720c */ /* 0x000fe40003f45070 */
[----:B------:R-:W-:Y:S02]  /*4180*/  SEL R5, R4, RZ, P0 ;  /* 0x000000ff04057207 */ /* 0x000fe40000000000 */
[----:B------:R-:W-:Y:S01]  /*4190*/  PLOP3.LUT P0, PT, PT, PT, UP0, 0x80, 0x0 ;  /* 0x000000000000781c */ /* 0x000fe20003f0f008 */
[----:B------:R-:W-:Y:S01]  /*41a0*/  LDGSTS.E [R124], desc[UR16][R80.64], P1 ;  /* 0x00000000507c7fae */ /* 0x000fe20008921850 */
[----:B------:R-:W-:-:S02]  /*41b0*/  SEL R4, RZ, 0x4, P5 ;  /* 0x00000004ff047807 */ /* 0x000fc40002800000 */
[----:B------:R-:W-:Y:S01]  /*41c0*/  ISETP.GE.AND P5, PT, R13, UR5, PT ;  /* 0x000000050d007c0c */ /* 0x000fe2000bfa6270 */
[----:B------:R-:W-:Y:S01]  /*41d0*/  LDGSTS.E [R124+0x4000], desc[UR16][R70.64], P6 ;  /* 0x04000000467c7fae */ /* 0x000fe2000b121850 */
[----:B------:R-:W-:Y:S02]  /*41e0*/  SEL R14, R4, RZ, P0 ;  /* 0x000000ff040e7207 */ /* 0x000fe40000000000 */
[----:B------:R-:W-:Y:S01]  /*41f0*/  PLOP3.LUT P0, PT, PT, PT, UP0, 0x80, 0x0 ;  /* 0x000000000000781c */ /* 0x000fe20003f0f008 */
[----:B------:R-:W-:Y:S01]  /*4200*/  STL [R1+0x1e4], R87 ;  /* 0x0001e45701007387 */ /* 0x000fe20000100800 */
[----:B------:R-:W-:Y:S02]  /*4210*/  SEL R4, RZ, 0x4, P5 ;  /* 0x00000004ff047807 */ /* 0x000fe40002800000 */
[----:B------:R-:W-:Y:S01]  /*4220*/  ISETP.GE.AND P6, PT, R10, UR5, PT ;  /* 0x000000050a007c0c */ /* 0x000fe2000bfc6270 */
[----:B------:R-:W-:Y:S01]  /*4230*/  STL [R1+0x1e0], R103 ;  /* 0x0001e06701007387 */ /* 0x000fe20000100800 */
[----:B------:R-:W-:-:S02]  /*4240*/  SEL R10, R4, RZ, P0 ;  /* 0x000000ff040a7207 */ /* 0x000fc40000000000 */
[----:B------:R-:W-:Y:S01]  /*4250*/  PLOP3.LUT P0, PT, PT, PT, UP0, 0x80, 0x0 ;  /* 0x000000000000781c */ /* 0x000fe20003f0f008 */
[----:B------:R-:W-:Y:S01]  /*4260*/  STL [R1+0x1dc], R60 ;  /* 0x0001dc3c01007387 */ /* 0x000fe20000100800 */
[----:B------:R-:W-:Y:S02]  /*4270*/  SEL R4, RZ, 0x4, P6 ;  /* 0x00000004ff047807 */ /* 0x000fe40003000000 */
[----:B------:R-:W-:Y:S01]  /*4280*/  ISETP.GE.AND P6, PT, R76, UR5, PT ;  /* 0x000000054c007c0c */ /* 0x000fe2000bfc6270 */
[----:B------:R2:W-:Y:S01]  /*4290*/  STL [R1+0x1d8], R61 ;  /* 0x0001d83d01007387 */ /* 0x0005e20000100800 */
[----:B------:R-:W-:-:S03]  /*42a0*/  SEL R0, R4, RZ, P0 ;  /* 0x000000ff04007207 */ /* 0x000fc60000000000 */
[----:B------:R-:W-:Y:S01]  /*42b0*/  STL [R1+0x1d4], R79 ;  /* 0x0001d44f01007387 */ /* 0x000fe20000100800 */
[----:B------:R-:W-:-:S03]  /*42c0*/  PLOP3.LUT P0, PT, PT, PT, UP0, 0x80, 0x0 ;  /* 0x000000000000781c */ /* 0x000fc60003f0f008 */
[----:B------:R-:W-:Y:S01]  /*42d0*/  STL [R1+0x1d0], R65 ;  /* 0x0001d04101007387 */ /* 0x000fe20000100800 */
[----:B------:R-:W-:-:S03]  /*42e0*/  SEL R4, RZ, 0x4, P6 ;  /* 0x00000004ff047807 */ /* 0x000fc60003000000 */
[----:B------:R-:W-:Y:S01]  /*42f0*/  STL [R1+0x1cc], R69 ;  /* 0x0001cc4501007387 */ /* 0x000fe20000100800 */
[----:B------:R-:W-:-:S03]  /*4300*/  ISETP.GE.AND P6, PT, R77, UR5, PT ;  /* 0x000000054d007c0c */ /* 0x000fc6000bfc6270 */
[----:B------:R1:W-:Y:S01]  /*4310*/  STL.64 [R1+0x1c0], R2 ;  /* 0x0001c00201007387 */ /* 0x0003e20000100a00 */
[----:B------:R-:W-:-:S03]  /*4320*/  ISETP.NE.U32.AND P5, PT, R7, RZ, PT ;  /* 0x000000ff0700720c */ /* 0x000fc60003fa5070 */
[----:B------:R-:W4:Y:S01]  /*4330*/  LDL.64 R22, [R1+0x50] ;  /* 0x0000500001167983 */ /* 0x000f220000100a00 */
[----:B------:R-:W-:-:S03]  /*4340*/  SEL R7, R4, RZ, P0 ;  /* 0x000000ff04077207 */ /* 0x000fc60000000000 */
[----:B------:R-:W3:Y:S01]  /*4350*/  LDL.64 R20, [R1+0x48] ;  /* 0x0000480001147983 */ /* 0x000ee20000100a00 */
[----:B------:R-:W-:-:S03]  /*4360*/  SEL R4, RZ, 0x4, P6 ;  /* 0x00000004ff047807 */ /* 0x000fc60003000000 */
[----:B------:R-:W-:Y:S01]  /*4370*/  LDGSTS.E [R124+0x8000], desc[UR16][R68.64], P4 ;  /* 0x08000000447c7fae */ /* 0x000fe2000a121850 */
[----:B------:R-:W-:-:S03]  /*4380*/  ISETP.NE.U32.AND P4, PT, R12, RZ, PT ;  /* 0x000000ff0c00720c */ /* 0x000fc60003f85070 */
[----:B------:R-:W3:Y:S01]  /*4390*/  LDL.64 R18, [R1+0x38] ;  /* 0x0000380001127983 */ /* 0x000ee20000100a00 */
[----:B------:R-:W-:-:S03]  /*43a0*/  ISETP.GE.AND P6, PT, R8, UR5, PT ;  /* 0x0000000508007c0c */ /* 0x000fc6000bfc6270 */
[----:B------:R-:W-:Y:S01]  /*43b0*/  LDGSTS.E [R124+0xc000], desc[UR16][R62.64], P2 ;  /* 0x0c0000003e7c7fae */ /* 0x000fe20009121850 */
[----:B------:R-:W-:-:S03]  /*43c0*/  ISETP.NE.U32.AND P2, PT, R9, RZ, PT ;  /* 0x000000ff0900720c */ /* 0x000fc60003f45070 */
[----:B------:R-:W3:Y:S04]  /*43d0*/  LDL.64 R16, [R1+0x28] ;  /* 0x0000280001107983 */ /* 0x000ee80000100a00 */
[----:B------:R-:W3:Y:S04]  /*43e0*/  LDL.64 R12, [R1+0x18] ;  /* 0x00001800010c7983 */ /* 0x000ee80000100a00 */
[----:B------:R-:W3:Y:S01]  /*43f0*/  LDL.64 R8, [R1+0x8] ;  /* 0x0000080001087983 */ /* 0x000ee20000100a00 */
[----:B------:R-:W-:Y:S02]  /*4400*/  ISETP.NE.U32.AND P1, PT, R6, RZ, PT ;  /* 0x000000ff0600720c */ /* 0x000fe40003f25070 */
[----:B------:R-:W-:Y:S01]  /*4410*/  LOP3.LUT R6, R2, 0x70, RZ, 0x3c, !PT ;  /* 0x0000007002067812 */ /* 0x000fe200078e3cff */
[----:B------:R-:W3:Y:S01]  /*4420*/  LDL.64 R76, [R1+0x20] ;  /* 0x00002000014c7983 */ /* 0x000ee20000100a00 */
[----:B------:R-:W-:-:S03]  /*4430*/  PLOP3.LUT P0, PT, PT, PT, UP0, 0x80, 0x0 ;  /* 0x000000000000781c */ /* 0x000fc60003f0f008 */
[----:B------:R-:W-:-:S06]  /*4440*/  VIADD R6, R6, UR7 ;  /* 0x0000000706067c36 */ /* 0x000fcc0008000000 */
[----:B------:R-:W-:Y:S01]  /*4450*/  LDGSTS.E [R6], desc[UR16][R58.64], P1 ;  /* 0x000000003a067fae */ /* 0x000fe20008921850 */
[----:B------:R-:W-:Y:S02]  /*4460*/  ISETP.NE.U32.AND P1, PT, R5, RZ, PT ;  /* 0x000000ff0500720c */ /* 0x000fe40003f25070 */
[----:B------:R-:W-:Y:S01]  /*4470*/  SEL R5, R4, RZ, P0 ;  /* 0x000000ff04057207 */ /* 0x000fe20000000000 */
[----:B------:R-:W-:Y:S01]  /*4480*/  LDGSTS.E [R6+0x4000], desc[UR16][R52.64], P5 ;  /* 0x0400000034067fae */ /* 0x000fe2000a921850 */
[----:B------:R-:W-:Y:S02]  /*4490*/  PLOP3.LUT P0, PT, PT, PT, UP0, 0x80, 0x0 ;  /* 0x000000000000781c */ /* 0x000fe40003f0f008 */
[----:B------:R-:W-:Y:S01]  /*44a0*/  SEL R4, RZ, 0x4, P6 ;  /* 0x00000004ff047807 */ /* 0x000fe20003000000 */
[----:B------:R-:W-:Y:S01]  /*44b0*/  LDGSTS.E [R6+0x8000], desc[UR16][R56.64], P4 ;  /* 0x0800000038067fae */ /* 0x000fe2000a121850 */
[----:B------:R-:W-:Y:S02]  /*44c0*/  ISETP.GE.AND P6, PT, R15, UR5, PT ;  /* 0x000000050f007c0c */ /* 0x000fe4000bfc6270 */
[----:B--2---:R-:W-:-:S02]  /*44d0*/  SEL R61, R4, RZ, P0 ;  /* 0x000000ff043d7207 */ /* 0x004fc40000000000 */
[----:B------:R-:W-:Y:S02]  /*44e0*/  PLOP3.LUT P0, PT, PT, PT, UP0, 0x80, 0x0 ;  /* 0x000000000000781c */ /* 0x000fe40003f0f008 */
[----:B------:R-:W-:Y:S02]  /*44f0*/  SEL R4, RZ, 0x4, P6 ;  /* 0x00000004ff047807 */ /* 0x000fe40003000000 */
[----:B------:R-:W-:Y:S02]  /*4500*/  ISETP.GE.AND P6, PT, R11, UR5, PT ;  /* 0x000000050b007c0c */ /* 0x000fe4000bfc6270 */
[----:B------:R-:W-:Y:S02]  /*4510*/  SEL R60, R4, RZ, P0 ;  /* 0x000000ff043c7207 */ /* 0x000fe40000000000 */
[----:B------:R-:W-:Y:S02]  /*4520*/  SEL R4, RZ, 0x4, P6 ;  /* 0x00000004ff047807 */ /* 0x000fe40003000000 */
[----:B------:R-:W-:Y:S01]  /*4530*/  ISETP.NE.U32.AND P6, PT, R7, RZ, PT ;  /* 0x000000ff0700720c */ /* 0x000fe20003fc5070 */
[----:B------:R-:W-:Y:S01]  /*4540*/  VIADD R7, R111, UR7 ;  /* 0x000000076f077c36 */ /* 0x000fe20008000000 */
[----:B------:R-:W-:-:S02]  /*4550*/  ISETP.NE.U32.AND P5, PT, R14, RZ, PT ;  /* 0x000000ff0e00720c */ /* 0x000fc40003fa5070 */
[----:B------:R-:W-:Y:S01]  /*4560*/  ISETP.NE.U32.AND P4, PT, R10, RZ, PT ;  /* 0x000000ff0a00720c */ /* 0x000fe20003f85070 */
[----:B------:R-:W2:Y:S04]  /*4570*/  LDL.64 R14, [R1+0x40] ;  /* 0x00004000010e7983 */ /* 0x000ea80000100a00 */
[----:B------:R-:W2:Y:S04]  /*4580*/  LDL.64 R10, [R1+0x30] ;  /* 0x00003000010a7983 */ /* 0x000ea80000100a00 */
[----:B-1----:R-:W2:Y:S04]  /*4590*/  LDL.LU.64 R2, [R1+0x10] ;  /* 0x0000100001027983 */ /* 0x002ea80000300a00 */
[----:B----4-:R-:W-:Y:S04]  /*45a0*/  LDGSTS.E [R6+0xc000], desc[UR16][R22.64], P2 ;  /* 0x0c00000016067fae */ /* 0x010fe80009121850 */
[----:B------:R-:W0:Y:S04]  /*45b0*/  LDGDEPBAR ;  /* 0x00000000000079af */ /* 0x000e280000000000 */
[----:B---3--:R-:W-:Y:S04]  /*45c0*/  LDGSTS.E [R7+0x30000], desc[UR16][R20.64], P3 ;  /* 0x3000000014077fae */ /* 0x008fe80009921850 */
[----:B------:R-:W3:Y:S04]  /*45d0*/  LDL.LU.64 R22, [R1+0x230] ;  /* 0x0002300001167983 */ /* 0x000ee80000300a00 */
[----:B------:R-:W-:Y:S04]  /*45e0*/  LDGSTS.E [R7+0x30400], desc[UR16][R18.64], P3 ;  /* 0x3040000012077fae */ /* 0x000fe80009921850 */
[----:B------:R-:W4:Y:S04]  /*45f0*/  LDL.LU.64 R20, [R1+0x228] ;  /* 0x0002280001147983 */ /* 0x000f280000300a00 */
[----:B------:R-:W-:Y:S04]  /*4600*/  LDGSTS.E [R7+0x30800], desc[UR16][R16.64], P3 ;  /* 0x3080000010077fae */ /* 0x000fe80009921850 */
[----:B------:R-:W3:Y:S04]  /*4610*/  LDL.LU.64 R18, [R1+0x220] ;  /* 0x0002200001127983 */ /* 0x000ee80000300a00 */
[----:B------:R-:W-:Y:S04]  /*4620*/  LDGSTS.E [R7+0x30c00], desc[UR16][R12.64], P3 ;  /* 0x30c000000c077fae */ /* 0x000fe80009921850 */
[----:B------:R-:W2:Y:S04]  /*4630*/  LDL.LU.64 R16, [R1+0x218] ;  /* 0x0002180001107983 */ /* 0x000ea80000300a00 */
[----:B------:R-:W-:Y:S04]  /*4640*/  LDGSTS.E [R7+0x31000], desc[UR16][R8.64], P3 ;  /* 0x3100000008077fae */ /* 0x000fe80009921850 */
[----:B------:R-:W4:Y:S04]  /*4650*/  LDL.LU.64 R12, [R1+0x210] ;  /* 0x00021000010c7983 */ /* 0x000f280000300a00 */
[----:B------:R-:W3:Y:S01]  /*4660*/  LDL.LU.64 R8, [R1+0x208] ;  /* 0x0002080001087983 */ /* 0x000ee20000300a00 */
[----:B------:R-:W-:-:S02]  /*4670*/  PLOP3.LUT P0, PT, PT, PT, UP0, 0x80, 0x0 ;  /* 0x000000000000781c */ /* 0x000fc40003f0f008 */
[----:B------:R-:W-:Y:S02]  /*4680*/  LOP3.LUT R65, R111, 0x40, RZ, 0x3c, !PT ;  /* 0x000000406f417812 */ /* 0x000fe400078e3cff */
[----:B------:R-:W-:Y:S02]  /*4690*/  ISETP.NE.U32.AND P2, PT, R0, RZ, PT ;  /* 0x000000ff0000720c */ /* 0x000fe40003f45070 */
[----:B------:R-:W-:Y:S02]  /*46a0*/  SEL R0, R4, RZ, P0 ;  /* 0x000000ff04007207 */ /* 0x000fe40000000000 */
[----:B------:R-:W-:Y:S01]  /*46b0*/  ISETP.NE.U32.AND P0, PT, R5, RZ, PT ;  /* 0x000000ff0500720c */ /* 0x000fe20003f05070 */
[----:B------:R-:W-:Y:S01]  /*46c0*/  VIADD R5, R65, UR7 ;  /* 0x0000000741057c36 */ /* 0x000fe20008000000 */
[----:B---3--:R-:W-:Y:S04]  /*46d0*/  LDGSTS.E [R7+0x31400], desc[UR16][R8.64], P3 ;  /* 0x3140000008077fae */ /* 0x008fe80009921850 */
[----:B----4-:R-:W-:Y:S04]  /*46e0*/  LDGSTS.E [R7+0x31800], desc[UR16][R12.64], P3 ;  /* 0x318000000c077fae */ /* 0x010fe80009921850 */
[----:B--2---:R-:W-:Y:S04]  /*46f0*/  LDGSTS.E [R7+0x31c00], desc[UR16][R16.64], P3 ;  /* 0x31c0000010077fae */ /* 0x004fe80009921850 */
[----:B------:R-:W-:Y:S04]  /*4700*/  LDGSTS.E [R7+0x32000], desc[UR16][R20.64], P3 ;  /* 0x3200000014077fae */ /* 0x000fe80009921850 */
        /* <DEDUP_REMOVED lines=10> */
[----:B------:R-:W2:Y:S04]  /*47b0*/  LDL.LU.64 R14, [R1+0x200] ;  /* 0x00020000010e7983 */ /* 0x000ea80000300a00 */
[----:B------:R-:W3:Y:S04]  /*47c0*/  LDL.LU.64 R10, [R1+0x1f8] ;  /* 0x0001f800010a7983 */ /* 0x000ee80000300a00 */
[----:B------:R-:W4:Y:S04]  /*47d0*/  LDL.LU.64 R76, [R1+0x1f0] ;  /* 0x0001f000014c7983 */ /* 0x000f280000300a00 */
[----:B------:R-:W-:Y:S01]  /*47e0*/  LDGSTS.E [R5+0x30e00], desc[UR16][R2.64], P3 ;  /* 0x30e0000002057fae */ /* 0x000fe20009921850 */
[----:B------:R-:W1:Y:S01]  /*47f0*/  S2R R87, SR_TID.X ;  /* 0x0000000000577919 */ /* 0x000e620000002100 */
[----:B------:R-:W-:-:S04]  /*4800*/  IMAD.SHL.U32 R4, R74, 0x80, RZ ;  /* 0x000000804a047824 */ /* 0x000fc800078e00ff */
[----:B------:R-:W-:-:S04]  /*4810*/  IMAD.WIDE R54, R4, 0x4, R54 ;  /* 0x0000000404367825 */ /* 0x000fc800078e0236 */
[----:B------:R-:W-:-:S04]  /*4820*/  IMAD.WIDE R118, R4, 0x4, R118 ;  /* 0x0000000404767825 */ /* 0x000fc800078e0276 */
[----:B------:R-:W-:Y:S01]  /*4830*/  IMAD.WIDE R116, R4, 0x4, R116 ;  /* 0x0000000404747825 */ /* 0x000fe200078e0274 */
[----:B-1----:R-:W-:-:S03]  /*4840*/  LOP3.LUT R87, R87, 0x7f, RZ, 0xc0, !PT ;  /* 0x0000007f57577812 */ /* 0x002fc600078ec0ff */
[----:B------:R-:W-:-:S04]  /*4850*/  IMAD.WIDE R114, R4, 0x4, R114 ;  /* 0x0000000404727825 */ /* 0x000fc800078e0272 */
[----:B------:R-:W-:-:S04]  /*4860*/  IMAD.WIDE R108, R4, 0x4, R108 ;  /* 0x00000004046c7825 */ /* 0x000fc800078e026c */
[----:B------:R-:W-:Y:S01]  /*4870*/  IMAD.WIDE R112, R4, 0x4, R112 ;  /* 0x0000000404707825 */ /* 0x000fe200078e0270 */
[----:B------:R-:W1:Y:S01]  /*4880*/  S2R R65, SR_TID.X ;  /* 0x0000000000417919 */ /* 0x000e620000002100 */
[----:B----4-:R-:W-:Y:S04]  /*4890*/  LDGSTS.E [R5+0x31200], desc[UR16][R76.64], P3 ;  /* 0x312000004c057fae */ /* 0x010fe80009921850 */
[----:B---3--:R-:W-:Y:S04]  /*48a0*/  LDGSTS.E [R5+0x31600], desc[UR16][R10.64], P3 ;  /* 0x316000000a057fae */ /* 0x008fe80009921850 */
        /* <DEDUP_REMOVED lines=10> */
[----:B------:R-:W0:Y:S01]  /*4950*/  LDGDEPBAR ;  /* 0x00000000000079af */ /* 0x000e220000000000 */
[----:B------:R-:W-:Y:S06]  /*4960*/  BAR.SYNC.DEFER_BLOCKING 0x0 ;  /* 0x0000000000007b1d */ /* 0x000fec0000010000 */
[----:B------:R-:W-:Y:S01]  /*4970*/  @!PT LDS RZ, [RZ] ;  /* 0x00000000fffff984 */ /* 0x000fe20000000800 */
[----:B------:R-:W-:Y:S01]  /*4980*/  @!PT LDS RZ, [RZ] ;  /* 0x00000000fffff984 */ /* 0x000fe20000000800 */
[----:B------:R-:W-:Y:S01]  /*4990*/  @!PT LDS RZ, [RZ] ;  /* 0x00000000fffff984 */ /* 0x000fe20000000800 */
[----:B------:R2:W-:Y:S04]  /*49a0*/  LDGSTS.E [R125+0x10000], desc[UR16][R54.64], P1 ;  /* 0x10000000367d7fae */ /* 0x0005e80008921850 */
[----:B------:R3:W-:Y:S04]  /*49b0*/  LDGSTS.E [R125+0x14000], desc[UR16][R118.64], P5 ;  /* 0x14000000767d7fae */ /* 0x0007e8000a921850 */
[----:B------:R-:W-:Y:S01]  /*49c0*/  LDGSTS.E [R125+0x18000], desc[UR16][R116.64], P4 ;  /* 0x18000000747d7fae */ /* 0x000fe2000a121850 */
[----:B------:R-:W-:-:S02]  /*49d0*/  ISETP.GE.AND P4, PT, R87, UR5, PT ;  /* 0x0000000557007c0c */ /* 0x000fc4000bf86270 */
[----:B------:R-:W4:Y:S01]  /*49e0*/  S2R R87, SR_TID.X ;  /* 0x0000000000577919 */ /* 0x000f220000002100 */
[----:B------:R-:W-:Y:S04]  /*49f0*/  LDGSTS.E [R125+0x1c000], desc[UR16][R114.64], P2 ;  /* 0x1c000000727d7fae */ /* 0x000fe80009121850 */
[----:B------:R-:W-:Y:S04]  /*4a00*/  LDGSTS.E [R110+0x10000], desc[UR16][R108.64], P6 ;  /* 0x100000006c6e7fae */ /* 0x000fe8000b121850 */
[----:B------:R1:W-:Y:S01]  /*4a10*/  LDGSTS.E [R110+0x14000], desc[UR16][R112.64], P0 ;  /* 0x14000000706e7fae */ /* 0x0003e20008121850 */
[----:B----4-:R-:W-:-:S04]  /*4a20*/  SHF.R.U32.HI R103, RZ, 0x7, R87 ;  /* 0x00000007ff677819 */ /* 0x010fc80000011657 */
[----:B------:R-:W-:-:S04]  /*4a30*/  SGXT.U32 R103, R103, 0x2 ;  /* 0x000000026767781a */ /* 0x000fc80000000000 */
[----:B------:R-:W-:-:S04]  /*4a40*/  LOP3.LUT R103, R103, 0x28, RZ, 0xfc, !PT ;  /* 0x0000002867677812 */ /* 0x000fc800078efcff */
[----:B------:R-:W-:Y:S02]  /*4a50*/  ISETP.GE.AND P6, PT, R103, UR5, PT ;  /* 0x0000000567007c0c */ /* 0x000fe4000bfc6270 */
[----:B------:R-:W-:-:S04]  /*4a60*/  SHF.R.U32.HI R103, RZ, 0x7, R87 ;  /* 0x00000007ff677819 */ /* 0x000fc80000011657 */
[----:B------:R-:W-:-:S04]  /*4a70*/  SGXT.U32 R103, R103, 0x2 ;  /* 0x000000026767781a */ /* 0x000fc80000000000 */
[----:B------:R-:W-:-:S04]  /*4a80*/  LOP3.LUT R103, R103, 0x48, RZ, 0xfc, !PT ;  /* 0x0000004867677812 */ /* 0x000fc800078efcff */
[----:B------:R-:W-:Y:S02]  /*4a90*/  ISETP.GE.AND P0, PT, R103, UR5, PT ;  /* 0x0000000567007c0c */ /* 0x000fe4000bf06270 */
[----:B------:R-:W4:Y:S01]  /*4aa0*/  S2R R103, SR_TID.X ;  /* 0x0000000000677919 */ /* 0x000f220000002100 */
[----:B------:R-:W-:-:S04]  /*4ab0*/  SHF.R.U32.HI R87, RZ, 0x7, R87 ;  /* 0x00000007ff577819 */ /* 0x000fc80000011657 */
[----:B------:R-:W-:-:S04]  /*4ac0*/  SGXT.U32 R87, R87, 0x2 ;  /* 0x000000025757781a */ /* 0x000fc80000000000 */
[----:B------:R-:W-:Y:S02]  /*4ad0*/  LOP3.LUT R87, R87, 0x68, RZ, 0xfc, !PT ;  /* 0x0000006857577812 */ /* 0x000fe400078efcff */
[----:B--2---:R-:W-:Y:S02]  /*4ae0*/  SEL R54, RZ, 0x4, P4 ;  /* 0x00000004ff367807 */ /* 0x004fe40002000000 */
[----:B------:R-:W-:Y:S02]  /*4af0*/  ISETP.GE.AND P4, PT, R87, UR5, PT ;  /* 0x0000000557007c0c */ /* 0x000fe4000bf86270 */
[----:B------:R-:W-:Y:S02]  /*4b00*/  PLOP3.LUT P2, PT, PT, PT, UP0, 0x80, 0x0 ;  /* 0x000000000000781c */ /* 0x000fe40003f4f008 */
[----:B------:R-:W-:Y:S02]  /*4b10*/  ISETP.NE.U32.AND P5, PT, R0, RZ, PT ;  /* 0x000000ff0000720c */ /* 0x000fe40003fa5070 */
[----:B------:R-:W-:-:S02]  /*4b20*/  SEL R0, R54, RZ, P2 ;  /* 0x000000ff36007207 */ /* 0x000fc40001000000 */
[----:B----4-:R-:W-:-:S04]  /*4b30*/  SHF.R.U32.HI R87, RZ, 0x7, R103 ;  /* 0x00000007ff577819 */ /* 0x010fc80000011667 */
[----:B------:R-:W-:-:S04]  /*4b40*/  SGXT.U32 R87, R87, 0x2 ;  /* 0x000000025757781a */ /* 0x000fc80000000000 */
[----:B------:R-:W-:Y:S02]  /*4b50*/  LOP3.LUT R87, R87, 0xc, RZ, 0xfc, !PT ;  /* 0x0000000c57577812 */ /* 0x000fe400078efcff */
[----:B------:R-:W-:Y:S02]  /*4b60*/  ISETP.NE.U32.AND P1, PT, R60, RZ, PT ;  /* 0x000000ff3c00720c */ /* 0x000fe40003f25070 */
[----:B------:R-:W-:Y:S02]  /*4b70*/  ISETP.GE.AND P2, PT, R87, UR5, PT ;  /* 0x0000000557007c0c */ /* 0x000fe4000bf46270 */
[----:B------:R-:W2:Y:S01]  /*4b80*/  S2R R87, SR_TID.X ;  /* 0x0000000000577919 */ /* 0x000ea20000002100 */
[----:B------:R-:W4:Y:S01]  /*4b90*/  S2R R60, SR_TID.X ;  /* 0x00000000003c7919 */ /* 0x000f220000002100 */
[----:B------:R-:W-:-:S04]  /*4ba0*/  SHF.R.U32.HI R103, RZ, 0x7, R103 ;  /* 0x00000007ff677819 */ /* 0x000fc80000011667 */
[----:B------:R-:W-:Y:S01]  /*4bb0*/  SGXT.U32 R103, R103, 0x2 ;  /* 0x000000026767781a */ /* 0x000fe20000000000 */
[----:B---3--:R-:W3:Y:S03]  /*4bc0*/  S2R R119, SR_TID.X ;  /* 0x0000000000777919 */ /* 0x008ee60000002100 */
[----:B------:R-:W-:Y:S02]  /*4bd0*/  LOP3.LUT R103, R103, 0x2c, RZ, 0xfc, !PT ;  /* 0x0000002c67677812 */ /* 0x000fe400078efcff */
[----:B------:R-:W-:Y:S02]  /*4be0*/  SEL R54, RZ, 0x4, P6 ;  /* 0x00000004ff367807 */ /* 0x000fe40003000000 */
[----:B------:R-:W-:Y:S02]  /*4bf0*/  ISETP.GE.AND P6, PT, R103, UR5, PT ;  /* 0x0000000567007c0c */ /* 0x000fe4000bfc6270 */
[----:B------:R-:W-:Y:S01]  /*4c00*/  ISETP.NE.U32.AND P3, PT, R61, RZ, PT ;  /* 0x000000ff3d00720c */ /* 0x000fe20003f65070 */
[----:B------:R-:W3:Y:S01]  /*4c10*/  S2R R118, SR_TID.X ;  /* 0x0000000000767919 */ /* 0x000ee20000002100 */
[----:B-1----:R-:W-:-:S02]  /*4c20*/  SEL R113, RZ, 0x4, P0 ;  /* 0x00000004ff717807 */ /* 0x002fc40000000000 */
[----:B--2---:R-:W-:Y:S02]  /*4c30*/  SHF.R.U32.HI R103, RZ, 0x7, R87 ;  /* 0x00000007ff677819 */ /* 0x004fe40000011657 */
[----:B----4-:R-:W-:Y:S02]  /*4c40*/  SHF.R.U32.HI R61, RZ, 0x7, R60 ;  /* 0x00000007ff3d7819 */ /* 0x010fe4000001163c */
[----:B------:R-:W-:Y:S02]  /*4c50*/  SGXT.U32 R103, R103, 0x2 ;  /* 0x000000026767781a */ /* 0x000fe40000000000 */
[----:B------:R-:W-:Y:S02]  /*4c60*/  SGXT.U32 R61, R61, 0x2 ;  /* 0x000000023d3d781a */ /* 0x000fe40000000000 */
[----:B------:R-:W-:Y:S02]  /*4c70*/  LOP3.LUT R103, R103, 0x4c, RZ, 0xfc, !PT ;  /* 0x0000004c67677812 */ /* 0x000fe400078efcff */
[----:B------:R-:W-:-:S02]  /*4c80*/  LOP3.LUT R61, R61, 0x10, RZ, 0xfc, !PT ;  /* 0x000000103d3d7812 */ /* 0x000fc400078efcff */
[----:B------:R-:W-:Y:S02]  /*4c90*/  SHF.R.U32.HI R87, RZ, 0x7, R87 ;  /* 0x00000007ff577819 */ /* 0x000fe40000011657 */
[----:B------:R-:W-:Y:S02]  /*4ca0*/  ISETP.GE.AND P0, PT, R103, UR5, PT ;  /* 0x0000000567007c0c */ /* 0x000fe4000bf06270 */
[----:B------:R-:W-:Y:S01]  /*4cb0*/  SEL R103, RZ, 0x4, P2 ;  /* 0x00000004ff677807 */ /* 0x000fe20001000000 */
[----:B------:R-:W1:Y:S01]  /*4cc0*/  S2R R116, SR_TID.X ;  /* 0x0000000000747919 */ /* 0x000e620000002100 */
[----:B------:R-:W-:Y:S02]  /*4cd0*/  SHF.R.U32.HI R60, RZ, 0x7, R60 ;  /* 0x00000007ff3c7819 */ /* 0x000fe4000001163c */
[----:B------:R-:W-:Y:S02]  /*4ce0*/  ISETP.GE.AND P2, PT, R61, UR5, PT ;  /* 0x000000053d007c0c */ /* 0x000fe4000bf46270 */
[----:B------:R-:W-:-:S02]  /*4cf0*/  SGXT.U32 R87, R87, 0x2 ;  /* 0x000000025757781a */ /* 0x000fc40000000000 */
[--C-:B------:R-:W-:Y:S02]  /*4d00*/  SHF.R.U32.HI R61, RZ, 0x7, R65.reuse ;  /* 0x00000007ff3d7819 */ /* 0x100fe40000011641 */
[----:B------:R-:W-:Y:S01]  /*4d10*/  SHF.R.U32.HI R65, RZ, 0x7, R65 ;  /* 0x00000007ff417819 */ /* 0x000fe20000011641 */
[----:B------:R-:W2:Y:S01]  /*4d20*/  S2R R115, SR_TID.X ;  /* 0x0000000000737919 */ /* 0x000ea20000002100 */
[----:B------:R-:W-:Y:S02]  /*4d30*/  SGXT.U32 R60, R60, 0x2 ;  /* 0x000000023c3c781a */ /* 0x000fe40000000000 */
[----:B------:R-:W-:Y:S02]  /*4d40*/  LOP3.LUT R87, R87, 0x6c, RZ, 0xfc, !PT ;  /* 0x0000006c57577812 */ /* 0x000fe400078efcff */
[----:B------:R-:W-:Y:S02]  /*4d50*/  SGXT.U32 R65, R65, 0x2 ;  /* 0x000000024141781a */ /* 0x000fe40000000000 */
[----:B------:R-:W-:-:S02]  /*4d60*/  SEL R112, RZ, 0x4, P4 ;  /* 0x00000004ff707807 */ /* 0x000fc40002000000 */
[----:B------:R-:W-:Y:S02]  /*4d70*/  LOP3.LUT R60, R60, 0x30, RZ, 0xfc, !PT ;  /* 0x000000303c3c7812 */ /* 0x000fe400078efcff */
[----:B------:R-:W-:Y:S02]  /*4d80*/  ISETP.GE.AND P4, PT, R87, UR5, PT ;  /* 0x0000000557007c0c */ /* 0x000fe4000bf86270 */
[----:B------:R-:W-:Y:S02]  /*4d90*/  LOP3.LUT R65, R65, 0x70, RZ, 0xfc, !PT ;  /* 0x0000007041417812 */ /* 0x000fe400078efcff */
[----:B------:R-:W-:Y:S02]  /*4da0*/  SEL R87, RZ, 0x4, P6 ;  /* 0x00000004ff577807 */ /* 0x000fe40003000000 */
[----:B------:R-:W-:Y:S02]  /*4db0*/  ISETP.GE.AND P6, PT, R60, UR5, PT ;  /* 0x000000053c007c0c */ /* 0x000fe4000bfc6270 */
[----:B------:R-:W-:-:S02]  /*4dc0*/  SEL R60, RZ, 0x4, P4 ;  /* 0x00000004ff3c7807 */ /* 0x000fc40002000000 */
[----:B------:R-:W-:Y:S02]  /*4dd0*/  ISETP.GE.AND P4, PT, R65, UR5, PT ;  /* 0x0000000541007c0c */ /* 0x000fe4000bf86270 */
[--C-:B---3--:R-:W-:Y:S02]  /*4de0*/  SHF.R.U32.HI R65, RZ, 0x7, R119.reuse ;  /* 0x00000007ff417819 */ /* 0x108fe40000011677 */
[----:B------:R-:W-:Y:S02]  /*4df0*/  SGXT.U32 R61, R61, 0x2 ;  /* 0x000000023d3d781a */ /* 0x000fe40000000000 */
[----:B------:R-:W-:Y:S02]  /*4e00*/  SHF.R.U32.HI R119, RZ, 0x7, R119 ;  /* 0x00000007ff777819 */ /* 0x000fe40000011677 */
[----:B------:R-:W-:Y:S02]  /*4e10*/  SGXT.U32 R65, R65, 0x2 ;  /* 0x000000024141781a */ /* 0x000fe40000000000 */
[----:B------:R-:W-:-:S02]  /*4e20*/  LOP3.LUT R61, R61, 0x50, RZ, 0xfc, !PT ;  /* 0x000000503d3d7812 */ /* 0x000fc400078efcff */
[----:B------:R-:W-:Y:S02]  /*4e30*/  SGXT.U32 R119, R119, 0x2 ;  /* 0x000000027777781a */ /* 0x000fe40000000000 */
[----:B------:R-:W-:Y:S02]  /*4e40*/  SEL R79, RZ, 0x4, P0 ;  /* 0x00000004ff4f7807 */ /* 0x000fe40000000000 */
[----:B------:R-:W-:Y:S02]  /*4e50*/  LOP3.LUT R65, R65, 0x14, RZ, 0xfc, !PT ;  /* 0x0000001441417812 */ /* 0x000fe400078efcff */
[----:B------:R-:W-:Y:S02]  /*4e60*/  ISETP.GE.AND P0, PT, R61, UR5, PT ;  /* 0x000000053d007c0c */ /* 0x000fe4000bf06270 */
[----:B------:R-:W-:Y:S02]  /*4e70*/  LOP3.LUT R119, R119, 0x34, RZ, 0xfc, !PT ;  /* 0x0000003477777812 */ /* 0x000fe400078efcff */
[----:B------:R-:W-:-:S02]  /*4e80*/  SEL R61, RZ, 0x4, P2 ;  /* 0x00000004ff3d7807 */ /* 0x000fc40001000000 */
[----:B------:R-:W-:Y:S02]  /*4e90*/  ISETP.GE.AND P2, PT, R65, UR5, PT ;  /* 0x0000000541007c0c */ /* 0x000fe4000bf46270 */
[----:B------:R-:W-:Y:S02]  /*4ea0*/  SEL R65, RZ, 0x4, P0 ;  /* 0x00000004ff417807 */ /* 0x000fe40000000000 */
[----:B------:R-:W-:Y:S02]  /*4eb0*/  ISETP.GE.AND P0, PT, R119, UR5, PT ;  /* 0x0000000577007c0c */ /* 0x000fe4000bf06270 */
[--C-:B------:R-:W-:Y:S02]  /*4ec0*/  SHF.R.U32.HI R119, RZ, 0x7, R118.reuse ;  /* 0x00000007ff777819 */ /* 0x100fe40000011676 */
[----:B------:R-:W-:Y:S02]  /*4ed0*/  SHF.R.U32.HI R118, RZ, 0x7, R118 ;  /* 0x00000007ff767819 */ /* 0x000fe40000011676 */
[----:B-1----:R-:W-:-:S02]  /*4ee0*/  SHF.R.U32.HI R117, RZ, 0x7, R116 ;  /* 0x00000007ff757819 */ /* 0x002fc40000011674 */
[----:B------:R-:W-:Y:S02]  /*4ef0*/  SGXT.U32 R119, R119, 0x2 ;  /* 0x000000027777781a */ /* 0x000fe40000000000 */
[----:B------:R-:W-:Y:S02]  /*4f00*/  SHF.R.U32.HI R116, RZ, 0x7, R116 ;  /* 0x00000007ff747819 */ /* 0x000fe40000011674 */
[----:B------:R-:W-:Y:S02]  /*4f10*/  SGXT.U32 R118, R118, 0x2 ;  /* 0x000000027676781a */ /* 0x000fe40000000000 */
[----:B--2---:R-:W-:Y:S02]  /*4f20*/  SHF.R.U32.HI R114, RZ, 0x7, R115 ;  /* 0x00000007ff727819 */ /* 0x004fe40000011673 */
[----:B------:R-:W-:Y:S02]  /*4f30*/  LOP3.LUT R119, R119, 0x54, RZ, 0xfc, !PT ;  /* 0x0000005477777812 */ /* 0x000fe400078efcff */
[----:B------:R-:W-:-:S02]  /*4f40*/  SGXT.U32 R116, R116, 0x2 ;  /* 0x000000027474781a */ /* 0x000fc40000000000 */
[----:B------:R-:W-:Y:S02]  /*4f50*/  LOP3.LUT R118, R118, 0x74, RZ, 0xfc, !PT ;  /* 0x0000007476767812 */ /* 0x000fe400078efcff */
[----:B------:R-:W-:Y:S02]  /*4f60*/  SEL R125, RZ, 0x4, P4 ;  /* 0x00000004ff7d7807 */ /* 0x000fe40002000000 */
[----:B------:R-:W-:Y:S02]  /*4f70*/  SGXT.U32 R114, R114, 0x2 ;  /* 0x000000027272781a */ /* 0x000fe40000000000 */
[----:B------:R-:W-:Y:S02]  /*4f80*/  ISETP.GE.AND P4, PT, R119, UR5, PT ;  /* 0x0000000577007c0c */ /* 0x000fe4000bf86270 */
[----:B------:R-:W-:Y:S02]  /*4f90*/  LOP3.LUT R116, R116, 0x38, RZ, 0xfc, !PT ;  /* 0x0000003874747812 */ /* 0x000fe400078efcff */
[----:B------:R-:W-:-:S02]  /*4fa0*/  SEL R119, RZ, 0x4, P2 ;  /* 0x00000004ff777807 */ /* 0x000fc40001000000 */
[----:B------:R-:W-:Y:S02]  /*4fb0*/  ISETP.GE.AND P2, PT, R118, UR5, PT ;  /* 0x0000000576007c0c */ /* 0x000fe4000bf46270 */
[----:B------:R-:W-:Y:S02]  /*4fc0*/  SEL R118, RZ, 0x4, P0 ;  /* 0x00000004ff767807 */ /* 0x000fe40000000000 */
[----:B------:R-:W-:Y:S02]  /*4fd0*/  SGXT.U32 R117, R117, 0x2 ;  /* 0x000000027575781a */ /* 0x000fe40000000000 */
[----:B------:R-:W-:Y:S02]  /*4fe0*/  LOP3.LUT R114, R114, 0x58, RZ, 0xfc, !PT ;  /* 0x0000005872727812 */ /* 0x000fe400078efcff */
[----:B------:R-:W-:Y:S02]  /*4ff0*/  ISETP.GE.AND P0, PT, R116, UR5, PT ;  /* 0x0000000574007c0c */ /* 0x000fe4000bf06270 */
[----:B------:R-:W-:-:S02]  /*5000*/  SHF.R.U32.HI R109, RZ, 0x7, R115 ;  /* 0x00000007ff6d7819 */ /* 0x000fc40000011673 */
[----:B------:R-:W-:Y:S02]  /*5010*/  SEL R116, RZ, 0x4, P2 ;  /* 0x00000004ff747807 */ /* 0x000fe40001000000 */
[----:B------:R-:W-:Y:S02]  /*5020*/  LOP3.LUT R117, R117, 0x18, RZ, 0xfc, !PT ;  /* 0x0000001875757812 */ /* 0x000fe400078efcff */
[----:B------:R-:W-:Y:S02]  /*5030*/  ISETP.GE.AND P2, PT, R114, UR5, PT ;  /* 0x0000000572007c0c */ /* 0x000fe4000bf46270 */
[----:B------:R-:W-:Y:S02]  /*5040*/  SGXT.U32 R109, R109, 0x2 ;  /* 0x000000026d6d781a */ /* 0x000fe40000000000 */
[----:B------:R-:W-:Y:S02]  /*5050*/  SEL R114, RZ, 0x4, P0 ;  /* 0x00000004ff727807 */ /* 0x000fe40000000000 */
[----:B------:R-:W-:-:S02]  /*5060*/  ISETP.GE.AND P0, PT, R67, UR5, PT ;  /* 0x0000000543007c0c */ /* 0x000fc4000bf06270 */
[----:B------:R-:W-:Y:S02]  /*5070*/  SEL R69, RZ, 0x4, P6 ;  /* 0x00000004ff457807 */ /* 0x000fe40003000000 */
[----:B------:R-:W-:Y:S02]  /*5080*/  ISETP.GE.AND P6, PT, R117, UR5, PT ;  /* 0x0000000575007c0c */ /* 0x000fe4000bfc6270 */
[----:B------:R-:W-:Y:S02]  /*5090*/  LOP3.LUT R109, R109, 0x78, RZ, 0xfc, !PT ;  /* 0x000000786d6d7812 */ /* 0x000fe400078efcff */
[----:B------:R-:W-:Y:S02]  /*50a0*/  SEL R55, RZ, 0x4, P0 ;  /* 0x00000004ff377807 */ /* 0x000fe40000000000 */
[----:B------:R-:W-:Y:S02]  /*50b0*/  PLOP3.LUT P0, PT, PT, PT, UP0, 0x80, 0x0 ;  /* 0x000000000000781c */ /* 0x000fe40003f0f008 */
[----:B------:R-:W-:-:S02]  /*50c0*/  SEL R115, RZ, 0x4, P6 ;  /* 0x00000004ff737807 */ /* 0x000fc40003000000 */
[----:B------:R-:W-:Y:S02]  /*50d0*/  ISETP.GE.AND P6, PT, R109, UR5, PT ;  /* 0x000000056d007c0c */ /* 0x000fe4000bfc6270 */
[----:B------:R-:W-:Y:S02]  /*50e0*/  SEL R109, RZ, 0x4, P2 ;  /* 0x00000004ff6d7807 */ /* 0x000fe40001000000 */
[----:B------:R-:W-:Y:S02]  /*50f0*/  PLOP3.LUT P2, PT, PT, PT, UP0, 0x80, 0x0 ;  /* 0x000000000000781c */ /* 0x000fe40003f4f008 */
[----:B------:R-:W-:Y:S02]  /*5100*/  SEL R112, R112, RZ, P0 ;  /* 0x000000ff70707207 */ /* 0x000fe40000000000 */
[----:B------:R-:W-:Y:S02]  /*5110*/  PLOP3.LUT P0, PT, PT, PT, UP0, 0x80, 0x0 ;  /* 0x000000000000781c */ /* 0x000fe40003f0f008 */
[----:B------:R-:W-:-:S02]  /*5120*/  SEL R67, R113, RZ, P2 ;  /* 0x000000ff71437207 */ /* 0x000fc40001000000 */
[----:B------:R-:W-:Y:S02]  /*5130*/  PLOP3.LUT P2, PT, PT, PT, UP0, 0x80, 0x0 ;  /* 0x000000000000781c */ /* 0x000fe40003f4f008 */
[----:B------:R-:W-:Y:S02]  /*5140*/  SEL R87, R87, RZ, P0 ;  /* 0x000000ff57577207 */ /* 0x000fe40000000000 */
[----:B------:R-:W-:Y:S02]  /*5150*/  PLOP3.LUT P0, PT, PT, PT, UP0, 0x80, 0x0 ;  /* 0x000000000000781c */ /* 0x000fe40003f0f008 */
[----:B------:R-:W-:Y:S02]  /*5160*/  SEL R113, R103, RZ, P2 ;  /* 0x000000ff67717207 */ /* 0x000fe40001000000 */
[----:B------:R-:W-:Y:S02]  /*5170*/  PLOP3.LUT P2, PT, PT, PT, UP0, 0x80, 0x0 ;  /* 0x000000000000781c */ /* 0x000fe40003f4f008 */
[----:B------:R-:W-:-:S02]  /*5180*/  SEL R60, R60, RZ, P0 ;  /* 0x000000ff3c3c7207 */ /* 0x000fc40000000000 */
[----:B------:R-:W-:Y:S02]  /*5190*/  PLOP3.LUT P0, PT, PT, PT, UP0, 0x80, 0x0 ;  /* 0x000000000000781c */ /* 0x000fe40003f0f008 */
[----:B------:R-:W-:Y:S02]  /*51a0*/  SEL R103, R79, RZ, P2 ;  /* 0x000000ff4f677207 */ /* 0x000fe40001000000 */
[----:B------:R-:W-:Y:S02]  /*51b0*/  SEL R79, R69, RZ, P0 ;  /* 0x000000ff454f7207 */ /* 0x000fe40000000000 */
[----:B------:R-:W1:Y:S01]  /*51c0*/  S2R R69, SR_TID.X ;  /* 0x0000000000457919 */ /* 0x000e620000002100 */
[----:B------:R-:W-:-:S04]  /*51d0*/  PLOP3.LUT P2, PT, PT, PT, UP0, 0x80, 0x0 ;  /* 0x000000000000781c */ /* 0x000fc80003f4f008 */
[----:B------:R-:W-:Y:S02]  /*51e0*/  SEL R61, R61, RZ, P2 ;  /* 0x000000ff3d3d7207 */ /* 0x000fe40001000000 */
[----:B------:R-:W-:Y:S02]  /*51f0*/  PLOP3.LUT P2, PT, PT, PT, UP0, 0x80, 0x0 ;  /* 0x000000000000781c */ /* 0x000fe40003f4f008 */
[----:B------:R-:W-:Y:S02]  /*5200*/  PLOP3.LUT P0, PT, PT, PT, UP0, 0x80, 0x0 ;  /* 0x000000000000781c */ /* 0x000fe40003f0f008 */
[----:B------:R-:W-:Y:S02]  /*5210*/  SEL R65, R65, RZ, P2 ;  /* 0x000000ff41417207 */ /* 0x000fe40001000000 */
[----:B------:R-:W-:Y:S02]  /*5220*/  PLOP3.LUT P2, PT, PT, PT, UP0, 0x80, 0x0 ;  /* 0x000000000000781c */ /* 0x000fe40003f4f008 */
[----:B------:R-:W-:-:S02]  /*5230*/  SEL R125, R125, RZ, P0 ;  /* 0x000000ff7d7d7207 */ /* 0x000fc40000000000 */
[----:B------:R-:W-:Y:S02]  /*5240*/  PLOP3.LUT P0, PT, PT, PT, UP0, 0x80, 0x0 ;  /* 0x000000000000781c */ /* 0x000fe40003f0f008 */
[----:B------:R-:W-:Y:S02]  /*5250*/  SEL R119, R119, RZ, P2 ;  /* 0x000000ff77777207 */ /* 0x000fe40001000000 */
[----:B------:R-:W-:Y:S02]  /*5260*/  SEL R117, RZ, 0x4, P4 ;  /* 0x00000004ff757807 */ /* 0x000fe40002000000 */
[----:B------:R-:W-:Y:S02]  /*5270*/  PLOP3.LUT P2, PT, PT, PT, UP0, 0x80, 0x0 ;  /* 0x000000000000781c */ /* 0x000fe40003f4f008 */
[----:B------:R-:W-:Y:S02]  /*5280*/  SEL R118, R118, RZ, P0 ;  /* 0x000000ff76767207 */ /* 0x000fe40000000000 */
[----:B------:R-:W-:-:S02]  /*5290*/  PLOP3.LUT P0, PT, PT, PT, UP0, 0x80, 0x0 ;  /* 0x000000000000781c */ /* 0x000fc40003f0f008 */
[----:B-1----:R-:W-:Y:S02]  /*52a0*/  SHF.R.U32.HI R69, RZ, 0x7, R69 ;  /* 0x00000007ff457819 */ /* 0x002fe40000011645 */
[----:B------:R-:W-:Y:S02]  /*52b0*/  SEL R117, R117, RZ, P2 ;  /* 0x000000ff75757207 */ /* 0x000fe40001000000 */
[----:B------:R-:W-:Y:S02]  /*52c0*/  SGXT.U32 R69, R69, 0x2 ;  /* 0x000000024545781a */ /* 0x000fe40000000000 */
[----:B------:R-:W-:Y:S02]  /*52d0*/  PLOP3.LUT P2, PT, PT, PT, UP0, 0x80, 0x0 ;  /* 0x000000000000781c */ /* 0x000fe40003f4f008 */
[----:B------:R-:W-:Y:S02]  /*52e0*/  PLOP3.LUT P4, PT, PT, PT, UP0, 0x80, 0x0 ;  /* 0x000000000000781c */ /* 0x000fe40003f8f008 */
[----:B------:R-:W-:-:S02]  /*52f0*/  SEL R116, R116, RZ, P0 ;  /* 0x000000ff74747207 */ /* 0x000fc40000000000 */
[----:B------:R-:W-:Y:S02]  /*5300*/  PLOP3.LUT P0, PT, PT, PT, UP0, 0x80, 0x0 ;  /* 0x000000000000781c */ /* 0x000fe40003f0f008 */
[----:B------:R-:W-:Y:S02]  /*5310*/  LOP3.LUT R69, R69, 0x3c, RZ, 0xfc, !PT ;  /* 0x0000003c45457812 */ /* 0x000fe400078efcff */
[----:B------:R-:W-:Y:S02]  /*5320*/  SEL R115, R115, RZ, P2 ;  /* 0x000000ff73737207 */ /* 0x000fe40001000000 */
[----:B------:R-:W-:Y:S02]  /*5330*/  SEL R54, R54, RZ, P4 ;  /* 0x000000ff36367207 */ /* 0x000fe40002000000 */
[----:B------:R-:W-:Y:S02]  /*5340*/  PLOP3.LUT P2, PT, PT, PT, UP0, 0x80, 0x0 ;  /* 0x000000000000781c */ /* 0x000fe40003f4f008 */
[----:B------:R-:W-:-:S02]  /*5350*/  SEL R108, RZ, 0x4, P6 ;  /* 0x00000004ff6c7807 */ /* 0x000fc40003000000 */
[----:B------:R-:W-:Y:S02]  /*5360*/  SEL R114, R114, RZ, P0 ;  /* 0x000000ff72727207 */ /* 0x000fe40000000000 */
[----:B------:R-:W-:Y:S02]  /*5370*/  PLOP3.LUT P4, PT, PT, PT, UP0, 0x80, 0x0 ;  /* 0x000000000000781c */ /* 0x000fe40003f8f008 */
[----:B------:R-:W-:Y:S02]  /*5380*/  ISETP.GE.AND P0, PT, R69, UR5, PT ;  /* 0x0000000545007c0c */ /* 0x000fe4000bf06270 */
[----:B------:R-:W-:Y:S02]  /*5390*/  SEL R109, R109, RZ, P2 ;  /* 0x000000ff6d6d7207 */ /* 0x000fe40001000000 */
[----:B------:R-:W-:Y:S02]  /*53a0*/  ISETP.NE.U32.AND P6, PT, R54, RZ, PT ;  /* 0x000000ff3600720c */ /* 0x000fe40003fc5070 */
[----:B------:R-:W-:-:S02]  /*53b0*/  SEL R108, R108, RZ, P4 ;  /* 0x000000ff6c6c7207 */ /* 0x000fc40002000000 */
[----:B------:R-:W-:Y:S02]  /*53c0*/  PLOP3.LUT P2, PT, PT, PT, UP0, 0x80, 0x0 ;  /* 0x000000000000781c */ /* 0x000fe40003f4f008 */
[----:B------:R-:W-:Y:S02]  /*53d0*/  SEL R54, RZ, 0x4, P0 ;  /* 0x00000004ff367807 */ /* 0x000fe40000000000 */
[----:B------:R-:W-:Y:S02]  /*53e0*/  PLOP3.LUT P4, PT, PT, PT, UP0, 0x80, 0x0 ;  /* 0x000000000000781c */ /* 0x000fe40003f8f008 */
[----:B------:R-:W-:Y:S02]  /*53f0*/  SEL R69, R55, RZ, P2 ;  /* 0x000000ff37457207 */ /* 0x000fe40001000000 */
[----:B------:R-:W-:Y:S02]  /*5400*/  ISETP.GE.AND P0, PT, R75, UR5, PT ;  /* 0x000000054b007c0c */ /* 0x000fe4000bf06270 */
[----:B------:R-:W-:-:S02]  /*5410*/  SEL R75, R54, RZ, P4 ;  /* 0x000000ff364b7207 */ /* 0x000fc40002000000 */
[----:B------:R-:W-:Y:S02]  /*5420*/  ISETP.GE.AND P2, PT, R66, UR5, PT ;  /* 0x0000000542007c0c */ /* 0x000fe4000bf46270 */
[----:B------:R-:W2:Y:S01]  /*5430*/  LDL.LU R66, [R1+0x1ec] ;  /* 0x0001ec0001427983 */ /* 0x000ea20000300800 */
[----:B------:R-:W-:-:S03]  /*5440*/  ISETP.NE.U32.AND P4, PT, R67, RZ, PT ;  /* 0x000000ff4300720c */ /* 0x000fc60003f85070 */
[----:B------:R-:W2:Y:S01]  /*5450*/  LDL.LU R67, [R1+0x1e8] ;  /* 0x0001e80001437983 */ /* 0x000ea20000300800 */
[----:B------:R-:W-:Y:S02]  /*5460*/  SEL R54, RZ, 0x4, P2 ;  /* 0x00000004ff367807 */ /* 0x000fe40001000000 */
[----:B------:R-:W-:Y:S01]  /*5470*/  PLOP3.LUT P2, PT, PT, PT, UP0, 0x80, 0x0 ;  /* 0x000000000000781c */ /* 0x000fe20003f4f008 */
[----:B------:R-:W-:-:S03]  /*5480*/  IMAD.WIDE R82, R4, 0x4, R82 ;  /* 0x0000000404527825 */ /* 0x000fc600078e0252 */
[----:B------:R-:W-:Y:S01]  /*5490*/  SEL R54, R54, RZ, P2 ;  /* 0x000000ff36367207 */ /* 0x000fe20001000000 */
[----:B------:R-:W-:Y:S01]  /*54a0*/  IMAD.WIDE R90, R4, 0x4, R90 ;  /* 0x00000004045a7825 */ /* 0x000fe200078e025a */
[----:B------:R-:W-:-:S03]  /*54b0*/  ISETP.NE.U32.AND P2, PT, R112, RZ, PT ;  /* 0x000000ff7000720c */ /* 0x000fc60003f45070 */
[----:B------:R-:W-:-:S04]  /*54c0*/  IMAD.WIDE R98, R4, 0x4, R98 ;  /* 0x0000000404627825 */ /* 0x000fc800078e0262 */
[----:B------:R-:W-:-:S04]  /*54d0*/  IMAD.WIDE R106, R4, 0x4, R106 ;  /* 0x00000004046a7825 */ /* 0x000fc800078e026a */
[----:B------:R-:W-:-:S04]  /*54e0*/  IMAD.WIDE R72, R4, 0x4, R72 ;  /* 0x0000000404487825 */ /* 0x000fc800078e0248 */
[----:B--2---:R-:W-:-:S05]  /*54f0*/  IMAD.WIDE R66, R4, 0x4, R66 ;  /* 0x0000000404427825 */ /* 0x004fca00078e0242 */
[----:B------:R-:W-:Y:S01]  /*5500*/  LDGSTS.E [R110+0x18000], desc[UR16][R66.64], P3 ;  /* 0x18000000426e7fae */ /* 0x000fe20009921850 */
[----:B------:R-:W-:-:S03]  /*5510*/  ISETP.NE.U32.AND P3, PT, R87, RZ, PT ;  /* 0x000000ff5700720c */ /* 0x000fc60003f65070 */
[----:B------:R-:W-:Y:S01]  /*5520*/  LDGSTS.E [R110+0x1c000], desc[UR16][R82.64], P1 ;  /* 0x1c000000526e7fae */ /* 0x000fe20008921850 */
[----:B------:R-:W-:-:S03]  /*5530*/  ISETP.NE.U32.AND P1, PT, R103, RZ, PT ;  /* 0x000000ff6700720c */ /* 0x000fc60003f25070 */
[----:B------:R-:W2:Y:S04]  /*5540*/  LDL.LU R87, [R1+0x1e4] ;  /* 0x0001e40001577983 */ /* 0x000ea80000300800 */
[----:B------:R-:W-:Y:S01]  /*5550*/  LDGSTS.E [R120+0x10000], desc[UR16][R90.64], P5 ;  /* 0x100000005a787fae */ /* 0x000fe2000a921850 */
[----:B------:R-:W-:-:S03]  /*5560*/  ISETP.NE.U32.AND P5, PT, R60, RZ, PT ;  /* 0x000000ff3c00720c */ /* 0x000fc60003fa5070 */
[----:B------:R-:W3:Y:S04]  /*5570*/  LDL.LU R103, [R1+0x1e0] ;  /* 0x0001e00001677983 */ /* 0x000ee80000300800 */
[----:B------:R-:W-:Y:S01]  /*5580*/  LDGSTS.E [R120+0x14000], desc[UR16][R98.64], P6 ;  /* 0x1400000062787fae */ /* 0x000fe2000b121850 */
[----:B------:R-:W-:-:S03]  /*5590*/  ISETP.NE.U32.AND P6, PT, R61, RZ, PT ;  /* 0x000000ff3d00720c */ /* 0x000fc60003fc5070 */
[----:B------:R-:W4:Y:S04]  /*55a0*/  LDL.LU R60, [R1+0x1dc] ;  /* 0x0001dc00013c7983 */ /* 0x000f280000300800 */
[----:B------:R-:W4:Y:S04]  /*55b0*/  LDL.LU R61, [R1+0x1d8] ;  /* 0x0001d800013d7983 */ /* 0x000f280000300800 */
[----:B------:R-:W-:Y:S01]  /*55c0*/  LDGSTS.E [R120+0x18000], desc[UR16][R106.64], P4 ;  /* 0x180000006a787fae */ /* 0x000fe2000a121850 */
[----:B------:R-:W-:-:S03]  /*55d0*/  ISETP.NE.U32.AND P4, PT, R79, RZ, PT ;  /* 0x000000ff4f00720c */ /* 0x000fc60003f85070 */
[----:B------:R-:W4:Y:S04]  /*55e0*/  LDL.LU R79, [R1+0x1d4] ;  /* 0x0001d400014f7983 */ /* 0x000f280000300800 */
[----:B------:R-:W-:Y:S01]  /*55f0*/  LDGSTS.E [R120+0x1c000], desc[UR16][R72.64], P2 ;  /* 0x1c00000048787fae */ /* 0x000fe20009121850 */
[----:B------:R-:W-:-:S03]  /*5600*/  ISETP.NE.U32.AND P2, PT, R65, RZ, PT ;  /* 0x000000ff4100720c */ /* 0x000fc60003f45070 */
[----:B------:R-:W4:Y:S01]  /*5610*/  LDL.LU R65, [R1+0x1d0] ;  /* 0x0001d00001417983 */ /* 0x000f220000300800 */
[----:B------:R-:W-:Y:S02]  /*5620*/  SEL R55, RZ, 0x4, P0 ;  /* 0x00000004ff377807 */ /* 0x000fe40000000000 */
[----:B------:R-:W-:Y:S01]  /*5630*/  PLOP3.LUT P0, PT, PT, PT, UP0, 0x80, 0x0 ;  /* 0x000000000000781c */ /* 0x000fe20003f0f008 */
[C---:B------:R-:W-:Y:S01]  /*5640*/  IMAD.WIDE R104, R4.reuse, 0x4, R104 ;  /* 0x0000000404687825 */ /* 0x040fe200078e0268 */
[----:B------:R-:W4:Y:S02]  /*5650*/  LDL.LU.64 R106, [R1+0x50] ;  /* 0x00005000016a7983 */ /* 0x000f240000300a00 */
[----:B------:R-:W-:Y:S02]  /*5660*/  SEL R55, R55, RZ, P0 ;  /* 0x000000ff37377207 */ /* 0x000fe40000000000 */
[----:B------:R-:W-:Y:S01]  /*5670*/  ISETP.NE.U32.AND P0, PT, R113, RZ, PT ;  /* 0x000000ff7100720c */ /* 0x000fe20003f05070 */
[C---:B------:R-:W-:Y:S01]  /*5680*/  IMAD.WIDE R100, R4.reuse, 0x4, R100 ;  /* 0x0000000404647825 */ /* 0x040fe200078e0264 */
[----:B------:R-:W4:Y:S03]  /*5690*/  LDL.LU.64 R82, [R1+0x48] ;  /* 0x0000480001527983 */ /* 0x000f260000300a00 */
[C---:B------:R-:W-:Y:S01]  /*56a0*/  IMAD.WIDE R96, R4.reuse, 0x4, R96 ;  /* 0x0000000404607825 */ /* 0x040fe200078e0260 */
[----:B------:R-:W4:Y:S03]  /*56b0*/  LDL.LU.64 R66, [R1+0x38] ;  /* 0x0000380001427983 */ /* 0x000f260000300a00 */
[C---:B------:R-:W-:Y:S01]  /*56c0*/  IMAD.WIDE R94, R4.reuse, 0x4, R94 ;  /* 0x00000004045e7825 */ /* 0x040fe200078e025e */
[----:B------:R-:W4:Y:S03]  /*56d0*/  LDL.LU.64 R112, [R1+0x28] ;  /* 0x0000280001707983 */ /* 0x000f260000300a00 */
[----:B------:R-:W-:-:S04]  /*56e0*/  IMAD.WIDE R92, R4, 0x4, R92 ;  /* 0x00000004045c7825 */ /* 0x000fc800078e025c */
[----:B------:R-:W-:-:S04]  /*56f0*/  IMAD.WIDE R88, R4, 0x4, R88 ;  /* 0x0000000404587825 */ /* 0x000fc800078e0258 */
[----:B--2---:R-:W-:-:S05]  /*5700*/  IMAD.WIDE R86, R4, 0x4, R86 ;  /* 0x0000000404567825 */ /* 0x004fca00078e0256 */
[----:B------:R-:W-:Y:S01]  /*5710*/  LDGSTS.E [R121+0x10000], desc[UR16][R86.64], P0 ;  /* 0x1000000056797fae */ /* 0x000fe20008121850 */
[----:B---3--:R-:W-:Y:S01]  /*5720*/  IMAD.WIDE R102, R4, 0x4, R102 ;  /* 0x0000000404667825 */ /* 0x008fe200078e0266 */
[----:B------:R-:W-:-:S04]  /*5730*/  ISETP.NE.U32.AND P0, PT, R125, RZ, PT ;  /* 0x000000ff7d00720c */ /* 0x000fc80003f05070 */
[----:B------:R-:W-:Y:S01]  /*5740*/  LDGSTS.E [R121+0x14000], desc[UR16][R102.64], P3 ;  /* 0x1400000066797fae */ /* 0x000fe20009921850 */
[----:B------:R-:W-:Y:S01]  /*5750*/  ISETP.NE.U32.AND P3, PT, R119, RZ, PT ;  /* 0x000000ff7700720c */ /* 0x000fe20003f65070 */
[----:B----4-:R-:W-:-:S05]  /*5760*/  IMAD.WIDE R60, R4, 0x4, R60 ;  /* 0x00000004043c7825 */ /* 0x010fca00078e023c */
[----:B------:R-:W-:Y:S01]  /*5770*/  LDGSTS.E [R121+0x18000], desc[UR16][R60.64], P1 ;  /* 0x180000003c797fae */ /* 0x000fe20008921850 */
[----:B------:R-:W-:Y:S01]  /*5780*/  ISETP.NE.U32.AND P1, PT, R118, RZ, PT ;  /* 0x000000ff7600720c */ /* 0x000fe20003f25070 */
[----:B------:R-:W-:-:S05]  /*5790*/  IMAD.WIDE R78, R4, 0x4, R78 ;  /* 0x00000004044e7825 */ /* 0x000fca00078e024e */
[----:B------:R-:W-:Y:S01]  /*57a0*/  LDGSTS.E [R121+0x1c000], desc[UR16][R78.64], P5 ;  /* 0x1c0000004e797fae */ /* 0x000fe2000a921850 */
[----:B------:R-:W-:Y:S01]  /*57b0*/  IMAD.WIDE R64, R4, 0x4, R64 ;  /* 0x0000000404407825 */ /* 0x000fe200078e0240 */
[----:B------:R-:W-:-:S04]  /*57c0*/  ISETP.NE.U32.AND P5, PT, R117, RZ, PT ;  /* 0x000000ff7500720c */ /* 0x000fc80003fa5070 */
[----:B------:R-:W-:Y:S04]  /*57d0*/  LDGSTS.E [R122+0x10000], desc[UR16][R64.64], P6 ;  /* 0x10000000407a7fae */ /* 0x000fe8000b121850 */
[----:B------:R-:W-:Y:S04]  /*57e0*/  LDGSTS.E [R122+0x14000], desc[UR16][R104.64], P4 ;  /* 0x14000000687a7fae */ /* 0x000fe8000a121850 */
[----:B------:R-:W-:Y:S04]  /*57f0*/  LDGSTS.E [R122+0x18000], desc[UR16][R100.64], P2 ;  /* 0x18000000647a7fae */ /* 0x000fe80009121850 */
[----:B------:R-:W-:Y:S04]  /*5800*/  LDGSTS.E [R122+0x1c000], desc[UR16][R96.64], P0 ;  /* 0x1c000000607a7fae */ /* 0x000fe80008121850 */
[----:B------:R-:W-:Y:S04]  /*5810*/  LDGSTS.E [R123+0x10000], desc[UR16][R94.64], P3 ;  /* 0x100000005e7b7fae */ /* 0x000fe80009921850 */
[----:B------:R-:W-:Y:S01]  /*5820*/  LDGSTS.E [R123+0x14000], desc[UR16][R92.64], P1 ;  /* 0x140000005c7b7fae */ /* 0x000fe20008921850 */
[----:B------:R-:W-:-:S03]  /*5830*/  ISETP.NE.U32.AND P1, PT, R69, RZ, PT ;  /* 0x000000ff4500720c */ /* 0x000fc60003f25070 */
[----:B------:R-:W2:Y:S04]  /*5840*/  LDL.LU R69, [R1+0x1cc] ;  /* 0x0001cc0001457983 */ /* 0x000ea80000300800 */
[----:B------:R-:W-:Y:S01]  /*5850*/  LDGSTS.E [R123+0x18000], desc[UR16][R88.64], P5 ;  /* 0x18000000587b7fae */ /* 0x000fe2000a921850 */
[----:B------:R-:W-:-:S03]  /*5860*/  ISETP.NE.U32.AND P5, PT, R75, RZ, PT ;  /* 0x000000ff4b00720c */ /* 0x000fc60003fa5070 */
[----:B------:R-:W3:Y:S04]  /*5870*/  LDL.LU.64 R98, [R1+0x18] ;  /* 0x0000180001627983 */ /* 0x000ee80000300a00 */
[----:B------:R-:W4:Y:S01]  /*5880*/  LDL.LU R75, [R1+0x1c8] ;  /* 0x0001c800014b7983 */ /* 0x000f220000300800 */
[----:B------:R-:W-:Y:S02]  /*5890*/  ISETP.NE.U32.AND P6, PT, R116, RZ, PT ;  /* 0x000000ff7400720c */ /* 0x000fe40003fc5070 */
[----:B------:R-:W-:Y:S01]  /*58a0*/  ISETP.NE.U32.AND P4, PT, R115, RZ, PT ;  /* 0x000000ff7300720c */ /* 0x000fe20003f85070 */
[----:B------:R-:W-:Y:S01]  /*58b0*/  IMAD.WIDE R84, R4, 0x4, R84 ;  /* 0x0000000404547825 */ /* 0x000fe200078e0254 */
[----:B------:R-:W-:Y:S01]  /*58c0*/  ISETP.NE.U32.AND P2, PT, R114, RZ, PT ;  /* 0x000000ff7200720c */ /* 0x000fe20003f45070 */
[----:B------:R-:W3:Y:S01]  /*58d0*/  LDL.LU.64 R90, [R1+0x8] ;  /* 0x00000800015a7983 */ /* 0x000ee20000300a00 */
[----:B------:R-:W-:Y:S01]  /*58e0*/  ISETP.NE.U32.AND P0, PT, R109, RZ, PT ;  /* 0x000000ff6d00720c */ /* 0x000fe20003f05070 */
[----:B------:R-:W-:Y:S01]  /*58f0*/  IMAD.WIDE R80, R4, 0x4, R80 ;  /* 0x0000000404507825 */ /* 0x000fe200078e0250 */
[----:B------:R-:W-:-:S05]  /*5900*/  ISETP.NE.U32.AND P3, PT, R108, RZ, PT ;  /* 0x000000ff6c00720c */ /* 0x000fca0003f65070 */
[----:B------:R-:W-:Y:S01]  /*5910*/  LDGSTS.E [R123+0x1c000], desc[UR16][R84.64], P6 ;  /* 0x1c000000547b7fae */ /* 0x000fe2000b121850 */
[----:B------:R-:W-:-:S03]  /*5920*/  ISETP.NE.U32.AND P6, PT, R55, RZ, PT ;  /* 0x000000ff3700720c */ /* 0x000fc60003fc5070 */
[----:B------:R-:W-:Y:S01]  /*5930*/  LDGSTS.E [R124+0x10000], desc[UR16][R80.64], P4 ;  /* 0x10000000507c7fae */ /* 0x000fe2000a121850 */
[----:B------:R-:W-:Y:S01]  /*5940*/  ISETP.NE.U32.AND P4, PT, R54, RZ, PT ;  /* 0x000000ff3600720c */ /* 0x000fe20003f85070 */
[----:B------:R-:W-:-:S04]  /*5950*/  IMAD.WIDE R70, R4, 0x4, R70 ;  /* 0x0000000404467825 */ /* 0x000fc800078e0246 */
[C---:B------:R-:W-:Y:S01]  /*5960*/  IMAD.WIDE R62, R4.reuse, 0x4, R62 ;  /* 0x00000004043e7825 */ /* 0x040fe200078e023e */
[----:B------:R-:W-:Y:S03]  /*5970*/  LDGSTS.E [R124+0x14000], desc[UR16][R70.64], P2 ;  /* 0x14000000467c7fae */ /* 0x000fe60009121850 */
[----:B------:R-:W-:-:S04]  /*5980*/  IMAD.WIDE R58, R4, 0x4, R58 ;  /* 0x00000004043a7825 */ /* 0x000fc800078e023a */
[----:B------:R-:W-:-:S04]  /*5990*/  IMAD.WIDE R52, R4, 0x4, R52 ;  /* 0x0000000404347825 */ /* 0x000fc800078e0234 */
[----:B------:R-:W-:-:S04]  /*59a0*/  IMAD.WIDE R56, R4, 0x4, R56 ;  /* 0x0000000404387825 */ /* 0x000fc800078e0238 */
[----:B------:R-:W-:-:S04]  /*59b0*/  IMAD.WIDE R54, R4, 0x4, R106 ;  /* 0x0000000404367825 */ /* 0x000fc800078e026a */
[----:B--2---:R-:W-:-:S05]  /*59c0*/  IMAD.WIDE R68, R4, 0x4, R68 ;  /* 0x0000000404447825 */ /* 0x004fca00078e0244 */
[----:B------:R-:W-:Y:S04]  /*59d0*/  LDGSTS.E [R124+0x18000], desc[UR16][R68.64], P0 ;  /* 0x18000000447c7fae */ /* 0x000fe80008121850 */
[----:B------:R-:W-:Y:S01]  /*59e0*/  LDGSTS.E [R124+0x1c000], desc[UR16][R62.64], P3 ;  /* 0x1c0000003e7c7fae */ /* 0x000fe20009921850 */
[----:B----4-:R-:W-:-:S03]  /*59f0*/  IMAD.SHL.U32 R75, R75, 0x80, RZ ;  /* 0x000000804b4b7824 */ /* 0x010fc600078e00ff */
[----:B------:R-:W-:Y:S04]  /*5a00*/  LDGSTS.E [R6+0x10000], desc[UR16][R58.64], P1 ;  /* 0x100000003a067fae */ /* 0x000fe80008921850 */
[----:B------:R1:W-:Y:S04]  /*5a10*/  LDGSTS.E [R6+0x14000], desc[UR16][R52.64], P5 ;  /* 0x1400000034067fae */ /* 0x0003e8000a921850 */
[----:B------:R2:W-:Y:S04]  /*5a20*/  LDGSTS.E [R6+0x18000], desc[UR16][R56.64], P6 ;  /* 0x1800000038067fae */ /* 0x0005e8000b121850 */
[----:B------:R4:W-:Y:S01]  /*5a30*/  LDGSTS.E [R6+0x1c000], desc[UR16][R54.64], P4 ;  /* 0x1c00000036067fae */ /* 0x0009e2000a121850 */
[----:B-1----:R-:W-:Y:S01]  /*5a40*/  IMAD.WIDE R52, R75, 0x4, R82 ;  /* 0x000000044b347825 */ /* 0x002fe200078e0252 */
[----:B------:R-:W-:-:S02]  /*5a50*/  ISETP.NE.U32.AND P2, PT, R0, RZ, PT ;  /* 0x000000ff0000720c */ /* 0x000fc40003f45070 */
[----:B------:R-:W3:Y:S01]  /*5a60*/  LDL.LU.64 R82, [R1+0x40] ;  /* 0x0000400001527983 */ /* 0x000ee20000300a00 */
[----:B--2---:R-:W-:-:S03]  /*5a70*/  IMAD.WIDE R56, R75, 0x4, R112 ;  /* 0x000000044b387825 */ /* 0x004fc600078e0270 */
[----:B------:R-:W0:Y:S01]  /*5a80*/  LDGDEPBAR ;  /* 0x00000000000079af */ /* 0x000e220000000000 */
[----:B----4-:R-:W-:-:S03]  /*5a90*/  IMAD.WIDE R54, R75, 0x4, R66 ;  /* 0x000000044b367825 */ /* 0x010fc600078e0242 */
[----:B------:R-:W2:Y:S04]  /*5aa0*/  LDL.LU.64 R66, [R1+0x30] ;  /* 0x0000300001427983 */ /* 0x000ea80000300a00 */
[----:B------:R-:W4:Y:S01]  /*5ab0*/  LDL.LU.64 R112, [R1+0x20] ;  /* 0x0000200001707983 */ /* 0x000f220000300a00 */
[----:B------:R-:W-:-:S03]  /*5ac0*/  IMAD.WIDE R8, R75, 0x4, R8 ;  /* 0x000000044b087825 */ /* 0x000fc600078e0208 */
[----:B------:R3:W-:Y:S01]  /*5ad0*/  LDGSTS.E [R7+0x40000], desc[UR16][R52.64], P2 ;  /* 0x4000000034077fae */ /* 0x0007e20009121850 */
[----:B------:R-:W-:-:S03]  /*5ae0*/  IMAD.WIDE R12, R75, 0x4, R12 ;  /* 0x000000044b0c7825 */ /* 0x000fc600078e020c */
[----:B------:R1:W-:Y:S01]  /*5af0*/  LDGSTS.E [R7+0x40400], desc[UR16][R54.64], P2 ;  /* 0x4040000036077fae */ /* 0x0003e20009121850 */
[----:B------:R-:W-:-:S03]  /*5b00*/  IMAD.WIDE R16, R75, 0x4, R16 ;  /* 0x000000044b107825 */ /* 0x000fc600078e0210 */
[----:B------:R-:W-:Y:S01]  /*5b10*/  LDGSTS.E [R7+0x40800], desc[UR16][R56.64], P2 ;  /* 0x4080000038077fae */ /* 0x000fe20009121850 */
[----:B---3--:R-:W-:-:S04]  /*5b20*/  IMAD.WIDE R52, R75, 0x4, R98 ;  /* 0x000000044b347825 */ /* 0x008fc800078e0262 */
[C---:B-1----:R-:W-:Y:S01]  /*5b30*/  IMAD.WIDE R54, R75.reuse, 0x4, R90 ;  /* 0x000000044b367825 */ /* 0x042fe200078e025a */
[----:B------:R-:W-:Y:S03]  /*5b40*/  LDGSTS.E [R7+0x40c00], desc[UR16][R52.64], P2 ;  /* 0x40c0000034077fae */ /* 0x000fe60009121850 */
[C---:B------:R-:W-:Y:S01]  /*5b50*/  IMAD.WIDE R20, R75.reuse, 0x4, R20 ;  /* 0x000000044b147825 */ /* 0x040fe200078e0214 */
[----:B------:R-:W-:Y:S03]  /*5b60*/  LDGSTS.E [R7+0x41000], desc[UR16][R54.64], P2 ;  /* 0x4100000036077fae */ /* 0x000fe60009121850 */
[C---:B------:R-:W-:Y:S01]  /*5b70*/  IMAD.WIDE R24, R75.reuse, 0x4, R24 ;  /* 0x000000044b187825 */ /* 0x040fe200078e0218 */
[----:B------:R1:W-:Y:S03]  /*5b80*/  LDGSTS.E [R7+0x41400], desc[UR16][R8.64], P2 ;  /* 0x4140000008077fae */ /* 0x0003e60009121850 */
[C---:B------:R-:W-:Y:S01]  /*5b90*/  IMAD.WIDE R28, R75.reuse, 0x4, R28 ;  /* 0x000000044b1c7825 */ /* 0x040fe200078e021c */
[----:B------:R2:W-:Y:S03]  /*5ba0*/  LDGSTS.E [R7+0x41800], desc[UR16][R12.64], P2 ;  /* 0x418000000c077fae */ /* 0x0005e60009121850 */
[C---:B------:R-:W-:Y:S01]  /*5bb0*/  IMAD.WIDE R32, R75.reuse, 0x4, R32 ;  /* 0x000000044b207825 */ /* 0x040fe200078e0220 */
[----:B------:R-:W-:Y:S03]  /*5bc0*/  LDGSTS.E [R7+0x41c00], desc[UR16][R16.64], P2 ;  /* 0x41c0000010077fae */ /* 0x000fe60009121850 */
[C---:B------:R-:W-:Y:S01]  /*5bd0*/  IMAD.WIDE R36, R75.reuse, 0x4, R36 ;  /* 0x000000044b247825 */ /* 0x040fe200078e0224 */
[----:B------:R-:W-:Y:S03]  /*5be0*/  LDGSTS.E [R7+0x42000], desc[UR16][R20.64], P2 ;  /* 0x4200000014077fae */ /* 0x000fe60009121850 */
[C---:B------:R-:W-:Y:S01]  /*5bf0*/  IMAD.WIDE R40, R75.reuse, 0x4, R40 ;  /* 0x000000044b287825 */ /* 0x040fe200078e0228 */
[----:B------:R-:W-:Y:S03]  /*5c00*/  LDGSTS.E [R7+0x42400], desc[UR16][R24.64], P2 ;  /* 0x4240000018077fae */ /* 0x000fe60009121850 */
[C---:B------:R-:W-:Y:S01]  /*5c10*/  IMAD.WIDE R44, R75.reuse, 0x4, R44 ;  /* 0x000000044b2c7825 */ /* 0x040fe200078e022c */
[----:B------:R-:W-:Y:S03]  /*5c20*/  LDGSTS.E [R7+0x42800], desc[UR16][R28.64], P2 ;  /* 0x428000001c077fae */ /* 0x000fe60009121850 */
[C---:B------:R-:W-:Y:S01]  /*5c30*/  IMAD.WIDE R48, R75.reuse, 0x4, R48 ;  /* 0x000000044b307825 */ /* 0x040fe200078e0230 */
[----:B------:R-:W-:Y:S04]  /*5c40*/  LDGSTS.E [R7+0x42c00], desc[UR16][R32.64], P2 ;  /* 0x42c0000020077fae */ /* 0x000fe80009121850 */
[----:B------:R-:W-:Y:S04]  /*5c50*/  LDGSTS.E [R7+0x43000], desc[UR16][R36.64], P2 ;  /* 0x4300000024077fae */ /* 0x000fe80009121850 */
[----:B------:R-:W-:Y:S04]  /*5c60*/  LDGSTS.E [R7+0x43400], desc[UR16][R40.64], P2 ;  /* 0x4340000028077fae */ /* 0x000fe80009121850 */
[----:B------:R-:W-:Y:S04]  /*5c70*/  LDGSTS.E [R7+0x43800], desc[UR16][R44.64], P2 ;  /* 0x438000002c077fae */ /* 0x000fe80009121850 */
[----:B------:R-:W-:Y:S01]  /*5c80*/  LDGSTS.E [R7+0x43c00], desc[UR16][R48.64], P2 ;  /* 0x43c0000030077fae */ /* 0x000fe20009121850 */
[----:B-1----:R-:W-:-:S05]  /*5c90*/  IMAD.WIDE R8, R75, 0x4, R82 ;  /* 0x000000044b087825 */ /* 0x002fca00078e0252 */
[----:B------:R1:W-:Y:S01]  /*5ca0*/  LDGSTS.E [R5+0x40200], desc[UR16][R8.64], P2 ;  /* 0x4020000008057fae */ /* 0x0003e20009121850 */
[----:B--2---:R-:W-:-:S05]  /*5cb0*/  IMAD.WIDE R12, R75, 0x4, R66 ;  /* 0x000000044b0c7825 */ /* 0x004fca00078e0242 */
[----:B------:R2:W-:Y:S01]  /*5cc0*/  LDGSTS.E [R5+0x40600], desc[UR16][R12.64], P2 ;  /* 0x406000000c057fae */ /* 0x0005e20009121850 */
[----:B-1----:R-:W-:-:S03]  /*5cd0*/  IMAD.WIDE R8, R75, 0x4, R2 ;  /* 0x000000044b087825 */ /* 0x002fc600078e0202 */
[----:B------:R-:W5:Y:S01]  /*5ce0*/  LDL.LU.64 R2, [R1+0x1c0] ;  /* 0x0001c00001027983 */ /* 0x000f620000300a00 */
[----:B--2---:R-:W-:-:S03]  /*5cf0*/  IMAD.WIDE R12, R75, 0x4, R76 ;  /* 0x000000044b0c7825 */ /* 0x004fc600078e024c */
[----:B------:R-:W5:Y:S01]  /*5d00*/  LDL.LU.64 R76, [R1+0x1b8] ;  /* 0x0001b800014c7983 */ /* 0x000f620000300a00 */
[----:B------:R-:W1:Y:S01]  /*5d10*/  S2R R0, SR_TID.X ;  /* 0x0000000000007919 */ /* 0x000e620000002100 */
[C---:B----4-:R-:W-:Y:S01]  /*5d20*/  IMAD.WIDE R6, R75.reuse, 0x4, R112 ;  /* 0x000000044b067825 */ /* 0x050fe200078e0270 */
[----:B------:R-:W-:Y:S01]  /*5d30*/  UISETP.GE.AND UP0, UPT, UR4, 0x80, UPT ;  /* 0x000000800400788c */ /* 0x000fe2000bf06270 */
[----:B------:R-:W2:Y:S02]  /*5d40*/  S2R R79, SR_TID.X ;  /* 0x00000000004f7919 */ /* 0x000ea40000002100 */
[C---:B------:R-:W-:Y:S01]  /*5d50*/  IMAD.WIDE R10, R75.reuse, 0x4, R10 ;  /* 0x000000044b0a7825 */ /* 0x040fe200078e020a */
[----:B------:R-:W-:Y:S03]  /*5d60*/  LDGSTS.E [R5+0x40a00], desc[UR16][R6.64], P2 ;  /* 0x40a0000006057fae */ /* 0x000fe60009121850 */
[C---:B------:R-:W-:Y:S01]  /*5d70*/  IMAD.WIDE R14, R75.reuse, 0x4, R14 ;  /* 0x000000044b0e7825 */ /* 0x040fe200078e020e */
[----:B------:R-:W-:Y:S01]  /*5d80*/  PLOP3.LUT P0, PT, PT, PT, UP0, 0x40, 0x0 ;  /* 0x000000000000781c */ /* 0x000fe20003f0e808 */
[----:B------:R-:W-:Y:S02]  /*5d90*/  LDGSTS.E [R5+0x40e00], desc[UR16][R8.64], P2 ;  /* 0x40e0000008057fae */ /* 0x000fe40009121850 */
[----:B------:R-:W-:-:S02]  /*5da0*/  IMAD.WIDE R18, R75, 0x4, R18 ;  /* 0x000000044b127825 */ /* 0x000fc400078e0212 */
[----:B------:R-:W-:Y:S02]  /*5db0*/  LDGSTS.E [R5+0x41200], desc[UR16][R12.64], P2 ;  /* 0x412000000c057fae */ /* 0x000fe40009121850 */
[C---:B------:R-:W-:Y:S02]  /*5dc0*/  IMAD.WIDE R22, R75.reuse, 0x4, R22 ;  /* 0x000000044b167825 */ /* 0x040fe400078e0216 */
[----:B------:R-:W-:Y:S02]  /*5dd0*/  LDGSTS.E [R5+0x41600], desc[UR16][R10.64], P2 ;  /* 0x416000000a057fae */ /* 0x000fe40009121850 */
[C---:B------:R-:W-:Y:S02]  /*5de0*/  IMAD.WIDE R26, R75.reuse, 0x4, R26 ;  /* 0x000000044b1a7825 */ /* 0x040fe400078e021a */
[----:B------:R-:W-:Y:S02]  /*5df0*/  LDGSTS.E [R5+0x41a00], desc[UR16][R14.64], P2 ;  /* 0x41a000000e057fae */ /* 0x000fe40009121850 */
[----:B------:R-:W-:-:S02]  /*5e00*/  IMAD.WIDE R30, R75, 0x4, R30 ;  /* 0x000000044b1e7825 */ /* 0x000fc400078e021e */
[----:B------:R-:W-:Y:S02]  /*5e10*/  LDGSTS.E [R5+0x41e00], desc[UR16][R18.64], P2 ;  /* 0x41e0000012057fae */ /* 0x000fe40009121850 */
[C---:B------:R-:W-:Y:S02]  /*5e20*/  IMAD.WIDE R34, R75.reuse, 0x4, R34 ;  /* 0x000000044b227825 */ /* 0x040fe400078e0222 */
[----:B------:R-:W-:Y:S02]  /*5e30*/  LDGSTS.E [R5+0x42200], desc[UR16][R22.64], P2 ;  /* 0x4220000016057fae */ /* 0x000fe40009121850 */
[C---:B------:R-:W-:Y:S02]  /*5e40*/  IMAD.WIDE R38, R75.reuse, 0x4, R38 ;  /* 0x000000044b267825 */ /* 0x040fe400078e0226 */
[----:B------:R3:W-:Y:S02]  /*5e50*/  LDGSTS.E [R5+0x42600], desc[UR16][R26.64], P2 ;  /* 0x426000001a057fae */ /* 0x0007e40009121850 */
[----:B------:R-:W-:-:S02]  /*5e60*/  IMAD.WIDE R42, R75, 0x4, R42 ;  /* 0x000000044b2a7825 */ /* 0x000fc400078e022a */
[----:B------:R4:W-:Y:S02]  /*5e70*/  LDGSTS.E [R5+0x42a00], desc[UR16][R30.64], P2 ;  /* 0x42a000001e057fae */ /* 0x0009e40009121850 */
[C---:B------:R-:W-:Y:S02]  /*5e80*/  IMAD.WIDE R46, R75.reuse, 0x4, R46 ;  /* 0x000000044b2e7825 */ /* 0x040fe400078e022e */
[----:B------:R2:W-:Y:S02]  /*5e90*/  LDGSTS.E [R5+0x42e00], desc[UR16][R34.64], P2 ;  /* 0x42e0000022057fae */ /* 0x0005e40009121850 */
[----:B------:R-:W-:Y:S02]  /*5ea0*/  IMAD.WIDE R50, R75, 0x4, R50 ;  /* 0x000000044b327825 */ /* 0x000fe400078e0232 */
[----:B------:R2:W-:Y:S01]  /*5eb0*/  LDGSTS.E [R5+0x43200], desc[UR16][R38.64], P2 ;  /* 0x4320000026057fae */ /* 0x0005e20009121850 */
[----:B-1----:R-:W-:-:S03]  /*5ec0*/  SHF.R.U32.HI R0, RZ, 0x7, R0 ;  /* 0x00000007ff007819 */ /* 0x002fc60000011600 */
[----:B------:R1:W-:Y:S04]  /*5ed0*/  LDGSTS.E [R5+0x43600], desc[UR16][R42.64], P2 ;  /* 0x436000002a057fae */ /* 0x0003e80009121850 */
[----:B------:R1:W-:Y:S04]  /*5ee0*/  LDGSTS.E [R5+0x43a00], desc[UR16][R46.64], P2 ;  /* 0x43a000002e057fae */ /* 0x0003e80009121850 */
[----:B------:R1:W-:Y:S01]  /*5ef0*/  LDGSTS.E [R5+0x43e00], desc[UR16][R50.64], P2 ;  /* 0x43e0000032057fae */ /* 0x0003e20009121850 */
[----:B------:R-:W-:-:S03]  /*5f00*/  SGXT.U32 R0, R0, 0x2 ;  /* 0x000000020000781a */ /* 0x000fc60000000000 */
[----:B------:R-:W0:Y:S01]  /*5f10*/  LDGDEPBAR ;  /* 0x00000000000079af */ /* 0x000e220000000000 */
[----:B------:R-:W-:Y:S02]  /*5f20*/  CS2R R24, SRZ ;  /* 0x0000000000187805 */ /* 0x000fe4000001ff00 */
[----:B---3--:R-:W-:Y:S02]  /*5f30*/  CS2R R26, SRZ ;  /* 0x00000000001a7805 */ /* 0x008fe4000001ff00 */
[----:B------:R-:W-:Y:S02]  /*5f40*/  CS2R R28, SRZ ;  /* 0x00000000001c7805 */ /* 0x000fe4000001ff00 */
[----:B----4-:R-:W-:Y:S02]  /*5f50*/  CS2R R30, SRZ ;  /* 0x00000000001e7805 */ /* 0x010fe4000001ff00 */
[----:B------:R-:W-:Y:S02]  /*5f60*/  CS2R R32, SRZ ;  /* 0x0000000000207805 */ /* 0x000fe4000001ff00 */
[----:B--2---:R-:W-:-:S02]  /*5f70*/  CS2R R34, SRZ ;  /* 0x0000000000227805 */ /* 0x004fc4000001ff00 */
[----:B------:R-:W-:Y:S02]  /*5f80*/  CS2R R36, SRZ ;  /* 0x0000000000247805 */ /* 0x000fe4000001ff00 */
[----:B------:R-:W-:Y:S02]  /*5f90*/  CS2R R38, SRZ ;  /* 0x0000000000267805 */ /* 0x000fe4000001ff00 */
[----:B------:R-:W-:Y:S02]  /*5fa0*/  CS2R R40, SRZ ;  /* 0x0000000000287805 */ /* 0x000fe4000001ff00 */
[----:B-1----:R-:W-:Y:S02]  /*5fb0*/  CS2R R42, SRZ ;  /* 0x00000000002a7805 */ /* 0x002fe4000001ff00 */
[----:B------:R-:W-:Y:S02]  /*5fc0*/  CS2R R44, SRZ ;  /* 0x00000000002c7805 */ /* 0x000fe4000001ff00 */
[----:B------:R-:W-:-:S02]  /*5fd0*/  CS2R R46, SRZ ;  /* 0x00000000002e7805 */ /* 0x000fc4000001ff00 */
[----:B------:R-:W-:Y:S02]  /*5fe0*/  CS2R R48, SRZ ;  /* 0x0000000000307805 */ /* 0x000fe4000001ff00 */
[----:B------:R-:W-:Y:S02]  /*5ff0*/  CS2R R50, SRZ ;  /* 0x0000000000327805 */ /* 0x000fe4000001ff00 */
[----:B------:R-:W-:Y:S02]  /*6000*/  CS2R R52, SRZ ;  /* 0x0000000000347805 */ /* 0x000fe4000001ff00 */
[----:B------:R-:W-:Y:S01]  /*6010*/  CS2R R54, SRZ ;  /* 0x0000000000367805 */ /* 0x000fe2000001ff00 */
[----:B------:R-:W-:Y:S06]  /*6020*/  @P0 BRA `(.L_x_0) ;  /* 0x0000003800d00947 */ /* 0x000fec0003800000 */
[----:B------:R-:W2:Y:S04]  /*6030*/  LDL.LU R98, [R1+0x128] ;  /* 0x0001280001627983 */ /* 0x000ea80000300800 */
[----:B------:R-:W3:Y:S04]  /*6040*/  LDL.LU R90, [R1+0x88] ;  /* 0x00008800015a7983 */ /* 0x000ee80000300800 */
[----:B------:R-:W4:Y:S04]  /*6050*/  LDL.LU R91, [R1+0x8c] ;  /* 0x00008c00015b7983 */ /* 0x000f280000300800 */
        /* <DEDUP_REMOVED lines=10> */
[----:B-----5:R1:W-:Y:S01]  /*6100*/  STL [R1+0x1b4], R2 ;  /* 0x0001b40201007387 */ /* 0x0203e20000100800 */
[----:B------:R-:W-:-:S02]  /*6110*/  SHF.R.U32.HI R6, RZ, 0x5, R79 ;  /* 0x00000005ff067819 */ /* 0x000fc4000001164f */
[----:B------:R-:W-:Y:S02]  /*6120*/  SHF.R.S32.HI R25, RZ, 0x1f, R75 ;  /* 0x0000001fff197819 */ /* 0x000fe4000001144b */
[----:B--2---:R-:W-:Y:S02]  /*6130*/  SHF.R.S32.HI R24, RZ, 0x1f, R98 ;  /* 0x0000001fff187819 */ /* 0x004fe40000011462 */
[----:B---3--:R-:W-:Y:S02]  /*6140*/  SHF.R.S32.HI R119, RZ, 0x1f, R90 ;  /* 0x0000001fff777819 */ /* 0x008fe4000001145a */
[----:B------:R-:W-:Y:S02]  /*6150*/  SHF.L.U64.HI R24, R98, 0x2, R24 ;  /* 0x0000000262187819 */ /* 0x000fe40000010218 */
[----:B----4-:R-:W-:Y:S02]  /*6160*/  SHF.R.S32.HI R118, RZ, 0x1f, R91 ;  /* 0x0000001fff767819 */ /* 0x010fe4000001145b */
[----:B------:R-:W-:-:S02]  /*6170*/  SHF.L.U64.HI R119, R90, 0x2, R119 ;  /* 0x000000025a777819 */ /* 0x000fc40000010277 */
[----:B------:R-:W-:Y:S01]  /*6180*/  SHF.R.S32.HI R117, RZ, 0x1f, R66 ;  /* 0x0000001fff757819 */ /* 0x000fe20000011442 */
[----:B------:R-:W2:Y:S01]  /*6190*/  LDL.LU R90, [R1+0xb8] ;  /* 0x0000b800015a7983 */ /* 0x000ea20000300800 */
[----:B------:R-:W-:Y:S02]  /*61a0*/  SHF.L.U64.HI R118, R91, 0x2, R118 ;  /* 0x000000025b767819 */ /* 0x000fe40000010276 */
[----:B------:R-:W-:Y:S01]  /*61b0*/  SHF.L.U64.HI R117, R66, 0x2, R117 ;  /* 0x0000000242757819 */ /* 0x000fe20000010275 */
[----:B------:R-:W3:Y:S01]  /*61c0*/  LDL.LU R91, [R1+0xbc] ;  /* 0x0000bc00015b7983 */ /* 0x000ee20000300800 */
[----:B------:R-:W-:Y:S02]  /*61d0*/  SHF.R.S32.HI R116, RZ, 0x1f, R113 ;  /* 0x0000001fff747819 */ /* 0x000fe40000011471 */
[----:B------:R-:W-:Y:S01]  /*61e0*/  SHF.R.S32.HI R115, RZ, 0x1f, R112 ;  /* 0x0000001fff737819 */ /* 0x000fe20000011470 */
[----:B------:R-:W4:Y:S01]  /*61f0*/  LDL.LU R66, [R1+0xc0] ;  /* 0x0000c00001427983 */ /* 0x000f220000300800 */
[----:B------:R-:W-:-:S02]  /*6200*/  SHF.L.U64.HI R116, R113, 0x2, R116 ;  /* 0x0000000271747819 */ /* 0x000fc40000010274 */
[----:B------:R-:W-:Y:S02]  /*6210*/  SHF.L.U64.HI R115, R112, 0x2, R115 ;  /* 0x0000000270737819 */ /* 0x000fe40000010273 */
[----:B------:R-:W4:Y:S01]  /*6220*/  LDL.LU R112, [R1+0xc4] ;  /* 0x0000c40001707983 */ /* 0x000f220000300800 */
[----:B------:R-:W-:Y:S02]  /*6230*/  SHF.R.S32.HI R113, RZ, 0x1f, R110 ;  /* 0x0000001fff717819 */ /* 0x000fe4000001146e */
[----:B------:R-:W-:Y:S01]  /*6240*/  SHF.R.S32.HI R114, RZ, 0x1f, R99 ;  /* 0x0000001fff727819 */ /* 0x000fe20000011463 */
[----:B------:R-:W4:Y:S01]  /*6250*/  LDL.LU R72, [R1+0xc8] ;  /* 0x0000c80001487983 */ /* 0x000f220000300800 */
[----:B------:R-:W-:Y:S01]  /*6260*/  SHF.L.U64.HI R113, R110, 0x2, R113 ;  /* 0x000000026e717819 */ /* 0x000fe20000010271 */
[----:B------:R-:W-:Y:S01]  /*6270*/  IMAD.SHL.U32 R110, R75, 0x8, RZ ;  /* 0x000000084b6e7824 */ /* 0x000fe200078e00ff */
[----:B------:R-:W-:Y:S01]  /*6280*/  SHF.R.S32.HI R5, RZ, 0x1f, R67 ;  /* 0x0000001fff057819 */ /* 0x000fe20000011443 */
[----:B------:R-:W4:Y:S01]  /*6290*/  LDL.LU R98, [R1+0xcc] ;  /* 0x0000cc0001627983 */ /* 0x000f220000300800 */
[----:B------:R-:W-:-:S02]  /*62a0*/  SHF.L.U64.HI R114, R99, 0x2, R114 ;  /* 0x0000000263727819 */ /* 0x000fc40000010272 */
[----:B------:R-:W-:Y:S01]  /*62b0*/  SHF.L.U64.HI R5, R67, 0x2, R5 ;  /* 0x0000000243057819 */ /* 0x000fe20000010205 */
[----:B------:R-:W4:Y:S01]  /*62c0*/  LDL.LU R99, [R1+0xd0] ;  /* 0x0000d00001637983 */ /* 0x000f220000300800 */
[----:B------:R-:W-:Y:S02]  /*62d0*/  R2UR UR18, R6 ;  /* 0x00000000061272ca */ /* 0x000fe400000e0000 */
[----:B------:R-:W-:Y:S01]  /*62e0*/  SHF.R.S32.HI R14, RZ, 0x1f, R106 ;  /* 0x0000001fff0e7819 */ /* 0x000fe2000001146a */
[----:B------:R-:W4:Y:S01]  /*62f0*/  LDL.LU R67, [R1+0xd4] ;  /* 0x0000d40001437983 */ /* 0x000f220000300800 */
[----:B------:R-:W-:Y:S02]  /*6300*/  SHF.L.U64.HI R109, R75, 0x3, R25 ;  /* 0x000000034b6d7819 */ /* 0x000fe40000010219 */
[----:B------:R-:W-:Y:S02]  /*6310*/  LEA R73, P0, R106, R110, 0x2 ;  /* 0x0000006e6a497211 */ /* 0x000fe400078010ff */
[----:B------:R-:W-:-:S02]  /*6320*/  SHF.R.S32.HI R16, RZ, 0x1f, R107 ;  /* 0x0000001fff107819 */ /* 0x000fc4000001146b */
[C---:B------:R-:W-:Y:S02]  /*6330*/  LEA R6, P1, R107.reuse, R110, 0x2 ;  /* 0x0000006e6b067211 */ /* 0x040fe400078210ff */
[-C--:B------:R-:W-:Y:S02]  /*6340*/  LEA.HI.X R14, R106, R109.reuse, R14, 0x2, P0 ;  /* 0x0000006d6a0e7211 */ /* 0x080fe400000f140e */
[----:B------:R-:W-:Y:S01]  /*6350*/  LEA.HI.X R16, R107, R109, R16, 0x2, P1 ;  /* 0x0000006d6b107211 */ /* 0x000fe200008f1410 */
[----:B------:R-:W4:Y:S04]  /*6360*/  LDL.LU R106, [R1+0xd8] ;  /* 0x0000d800016a7983 */ /* 0x000f280000300800 */
[----:B------:R-:W4:Y:S01]  /*6370*/  LDL.LU R107, [R1+0xdc] ;  /* 0x0000dc00016b7983 */ /* 0x000f220000300800 */
[----:B------:R-:W-:-:S02]  /*6380*/  SHF.R.S32.HI R18, RZ, 0x1f, R82 ;  /* 0x0000001fff127819 */ /* 0x000fc40000011452 */
[CC--:B------:R-:W-:Y:S02]  /*6390*/  LEA R7, P2, R82.reuse, R110.reuse, 0x2 ;  /* 0x0000006e52077211 */ /* 0x0c0fe400078410ff */
[----:B------:R-:W-:Y:S02]  /*63a0*/  SHF.R.S32.HI R20, RZ, 0x1f, R83 ;  /* 0x0000001fff147819 */ /* 0x000fe40000011453 */
[C---:B------:R-:W-:Y:S02]  /*63b0*/  LEA R8, P3, R83.reuse, R110, 0x2 ;  /* 0x0000006e53087211 */ /* 0x040fe400078610ff */
[-C--:B------:R-:W-:Y:S02]  /*63c0*/  LEA.HI.X R18, R82, R109.reuse, R18, 0x2, P2 ;  /* 0x0000006d52127211 */ /* 0x080fe400010f1412 */
[----:B------:R-:W-:Y:S01]  /*63d0*/  LEA.HI.X R20, R83, R109, R20, 0x2, P3 ;  /* 0x0000006d53147211 */ /* 0x000fe200018f1414 */
[----:B------:R-:W4:Y:S04]  /*63e0*/  LDL.LU R82, [R1+0xe0] ;  /* 0x0000e00001527983 */ /* 0x000f280000300800 */
[----:B------:R-:W4:Y:S04]  /*63f0*/  LDL.LU R83, [R1+0xe4] ;  /* 0x0000e40001537983 */ /* 0x000f280000300800 */
[----:B------:R-:W4:Y:S01]  /*6400*/  LDL.LU R120, [R1+0xe8] ;  /* 0x0000e80001787983 */ /* 0x000f220000300800 */
[----:B--2---:R-:W-:-:S02]  /*6410*/  SHF.R.S32.HI R22, RZ, 0x1f, R90 ;  /* 0x0000001fff167819 */ /* 0x004fc4000001145a */
[CC--:B------:R-:W-:Y:S02]  /*6420*/  LEA R9, P0, R90.reuse, R110.reuse, 0x2 ;  /* 0x0000006e5a097211 */ /* 0x0c0fe400078010ff */
[----:B---3--:R-:W-:Y:S02]  /*6430*/  SHF.R.S32.HI R56, RZ, 0x1f, R91 ;  /* 0x0000001fff387819 */ /* 0x008fe4000001145b */
[C---:B------:R-:W-:Y:S02]  /*6440*/  LEA R10, P1, R91.reuse, R110, 0x2 ;  /* 0x0000006e5b0a7211 */ /* 0x040fe400078210ff */
[-C--:B------:R-:W-:Y:S02]  /*6450*/  LEA.HI.X R22, R90, R109.reuse, R22, 0x2, P0 ;  /* 0x0000006d5a167211 */ /* 0x080fe400000f1416 */
[----:B------:R-:W-:Y:S01]  /*6460*/  LEA.HI.X R56, R91, R109, R56, 0x2, P1 ;  /* 0x0000006d5b387211 */ /* 0x000fe200008f1438 */
[----:B------:R-:W2:Y:S01]  /*6470*/  LDL.LU R90, [R1+0xec] ;  /* 0x0000ec00015a7983 */ /* 0x000ea20000300800 */
[----:B----4-:R-:W-:-:S02]  /*6480*/  SHF.R.S32.HI R60, RZ, 0x1f, R112 ;  /* 0x0000001fff3c7819 */ /* 0x010fc40000011470 */
[CC--:B------:R-:W-:Y:S01]  /*6490*/  LEA R11, P3, R112.reuse, R110.reuse, 0x2 ;  /* 0x0000006e700b7211 */ /* 0x0c0fe200078610ff */
[----:B------:R-:W3:Y:S03]  /*64a0*/  LDL.LU R91, [R1+0xf0] ;  /* 0x0000f000015b7983 */ /* 0x000ee60000300800 */
[----:B------:R-:W-:Y:S02]  /*64b0*/  LEA.HI.X R60, R112, R109, R60, 0x2, P3 ;  /* 0x0000006d703c7211 */ /* 0x000fe400018f143c */
[----:B------:R-:W4:Y:S01]  /*64c0*/  LDL.LU R112, [R1+0xf4] ;  /* 0x0000f40001707983 */ /* 0x000f220000300800 */
[----:B------:R-:W-:Y:S02]  /*64d0*/  SHF.R.S32.HI R58, RZ, 0x1f, R66 ;  /* 0x0000001fff3a7819 */ /* 0x000fe40000011442 */
[----:B------:R-:W-:Y:S01]  /*64e0*/  LEA R12, P2, R66, R110, 0x2 ;  /* 0x0000006e420c7211 */ /* 0x000fe200078410ff */
[----:B------:R-:W3:Y:S01]  /*64f0*/  LDL.LU R104, [R1+0xf8] ;  /* 0x0000f80001687983 */ /* 0x000ee20000300800 */
[----:B------:R-:W-:-:S02]  /*6500*/  SHF.R.S32.HI R62, RZ, 0x1f, R72 ;  /* 0x0000001fff3e7819 */ /* 0x000fc40000011448 */
[----:B------:R-:W-:Y:S01]  /*6510*/  LEA.HI.X R58, R66, R109, R58, 0x2, P2 ;  /* 0x0000006d423a7211 */ /* 0x000fe200010f143a */
[----:B------:R-:W3:Y:S01]  /*6520*/  LDL.LU R102, [R1+0xfc] ;  /* 0x0000fc0001667983 */ /* 0x000ee20000300800 */
[----:B------:R-:W-:Y:S02]  /*6530*/  SHF.R.S32.HI R64, RZ, 0x1f, R98 ;  /* 0x0000001fff407819 */ /* 0x000fe40000011462 */
[----:B------:R-:W-:Y:S02]  /*6540*/  SHF.R.S32.HI R66, RZ, 0x1f, R67 ;  /* 0x0000001fff427819 */ /* 0x000fe40000011443 */
[-C--:B------:R-:W-:Y:S02]  /*6550*/  LEA R13, P0, R72, R110.reuse, 0x2 ;  /* 0x0000006e480d7211 */ /* 0x080fe400078010ff */
[-C--:B------:R-:W-:Y:S02]  /*6560*/  LEA R15, P1, R98, R110.reuse, 0x2 ;  /* 0x0000006e620f7211 */ /* 0x080fe400078210ff */
[----:B------:R-:W-:-:S02]  /*6570*/  LEA R19, P3, R67, R110, 0x2 ;  /* 0x0000006e43137211 */ /* 0x000fc400078610ff */
[----:B------:R-:W-:Y:S02]  /*6580*/  SHF.R.S32.HI R65, RZ, 0x1f, R99 ;  /* 0x0000001fff417819 */ /* 0x000fe40000011463 */
[----:B------:R-:W-:Y:S02]  /*6590*/  LEA R17, P2, R99, R110, 0x2 ;  /* 0x0000006e63117211 */ /* 0x000fe400078410ff */
[-C--:B------:R-:W-:Y:S02]  /*65a0*/  LEA.HI.X R62, R72, R109.reuse, R62, 0x2, P0 ;  /* 0x0000006d483e7211 */ /* 0x080fe400000f143e */
[-C--:B------:R-:W-:Y:S02]  /*65b0*/  LEA.HI.X R64, R98, R109.reuse, R64, 0x2, P1 ;  /* 0x0000006d62407211 */ /* 0x080fe400008f1440 */
[-C--:B------:R-:W-:Y:S01]  /*65c0*/  LEA.HI.X R66, R67, R109.reuse, R66, 0x2, P3 ;  /* 0x0000006d43427211 */ /* 0x080fe200018f1442 */
[----:B------:R-:W3:Y:S01]  /*65d0*/  LDL.LU R98, [R1+0x100] ;  /* 0x0001000001627983 */ /* 0x000ee20000300800 */
[----:B------:R-:W-:-:S02]  /*65e0*/  LEA.HI.X R65, R99, R109, R65, 0x2, P2 ;  /* 0x0000006d63417211 */ /* 0x000fc400010f1441 */
[----:B------:R-:W-:Y:S01]  /*65f0*/  SHF.R.S32.HI R67, RZ, 0x1f, R106 ;  /* 0x0000001fff437819 */ /* 0x000fe2000001146a */
[----:B------:R-:W3:Y:S01]  /*6600*/  LDL.LU R99, [R1+0x104] ;  /* 0x0001040001637983 */ /* 0x000ee20000300800 */
[CC--:B------:R-:W-:Y:S02]  /*6610*/  LEA R21, P0, R106.reuse, R110.reuse, 0x2 ;  /* 0x0000006e6a157211 */ /* 0x0c0fe400078010ff */
[----:B------:R-:W-:Y:S01]  /*6620*/  SHF.R.S32.HI R68, RZ, 0x1f, R107 ;  /* 0x0000001fff447819 */ /* 0x000fe2000001146b */
[----:B------:R-:W3:Y:S01]  /*6630*/  LDL.LU R105, [R1+0x108] ;  /* 0x0001080001697983 */ /* 0x000ee20000300800 */
[C---:B------:R-:W-:Y:S02]  /*6640*/  LEA R23, P1, R107.reuse, R110, 0x2 ;  /* 0x0000006e6b177211 */ /* 0x040fe400078210ff */
[-C--:B------:R-:W-:Y:S01]  /*6650*/  LEA.HI.X R67, R106, R109.reuse, R67, 0x2, P0 ;  /* 0x0000006d6a437211 */ /* 0x080fe200000f1443 */
[----:B------:R-:W3:Y:S01]  /*6660*/  LDL.LU R103, [R1+0x10c] ;  /* 0x00010c0001677983 */ /* 0x000ee20000300800 */
[----:B------:R-:W-:-:S03]  /*6670*/  LEA.HI.X R68, R107, R109, R68, 0x2, P1 ;  /* 0x0000006d6b447211 */ /* 0x000fc600008f1444 */
[----:B------:R-:W3:Y:S04]  /*6680*/  LDL.LU R106, [R1+0x110] ;  /* 0x00011000016a7983 */ /* 0x000ee80000300800 */
[----:B------:R-:W3:Y:S04]  /*6690*/  LDL.LU R107, [R1+0x114] ;  /* 0x00011400016b7983 */ /* 0x000ee80000300800 */
[----:B------:R-:W3:Y:S04]  /*66a0*/  LDL.LU R121, [R1+0x118] ;  /* 0x0001180001797983 */ /* 0x000ee80000300800 */
[----:B------:R-:W3:Y:S04]  /*66b0*/  LDL.LU R78, [R1+0x11c] ;  /* 0x00011c00014e7983 */ /* 0x000ee80000300800 */
[----:B------:R-:W3:Y:S01]  /*66c0*/  LDL.LU R125, [R1+0x120] ;  /* 0x00012000017d7983 */ /* 0x000ee20000300800 */
[----:B------:R-:W-:-:S02]  /*66d0*/  SHF.R.S32.HI R70, RZ, 0x1f, R83 ;  /* 0x0000001fff467819 */ /* 0x000fc40000011453 */
[CC--:B------:R-:W-:Y:S02]  /*66e0*/  LEA R59, P3, R83.reuse, R110.reuse, 0x2 ;  /* 0x0000006e533b7211 */ /* 0x0c0fe400078610ff */
[----:B------:R-:W-:Y:S02]  /*66f0*/  SHF.R.S32.HI R71, RZ, 0x1f, R120 ;  /* 0x0000001fff477819 */ /* 0x000fe40000011478 */
[C---:B------:R-:W-:Y:S02]  /*6700*/  LEA R61, P0, R120.reuse, R110, 0x2 ;  /* 0x0000006e783d7211 */ /* 0x040fe400078010ff */
[-C--:B------:R-:W-:Y:S02]  /*6710*/  LEA.HI.X R70, R83, R109.reuse, R70, 0x2, P3 ;  /* 0x0000006d53467211 */ /* 0x080fe400018f1446 */
[----:B------:R-:W-:Y:S02]  /*6720*/  LEA.HI.X R71, R120, R109, R71, 0x2, P0 ;  /* 0x0000006d78477211 */ /* 0x000fe400000f1447 */
[----:B------:R-:W3:Y:S01]  /*6730*/  LDL.LU R120, [R1+0x124] ;  /* 0x0001240001787983 */ /* 0x000ee20000300800 */
[----:B----4-:R-:W-:-:S02]  /*6740*/  SHF.R.S32.HI R84, RZ, 0x1f, R112 ;  /* 0x0000001fff547819 */ /* 0x010fc40000011470 */
[----:B------:R-:W-:-:S04]  /*6750*/  LEA R85, P3, R112, R110, 0x2 ;  /* 0x0000006e70557211 */ /* 0x000fc800078610ff */
[-C--:B------:R-:W-:Y:S02]  /*6760*/  LEA.HI.X R84, R112, R109.reuse, R84, 0x2, P3 ;  /* 0x0000006d70547211 */ /* 0x080fe400018f1454 */
[----:B------:R-:W4:Y:S01]  /*6770*/  LDL.LU R112, [R1+0x1b0] ;  /* 0x0001b00001707983 */ /* 0x000f220000300800 */
[----:B------:R-:W-:Y:S02]  /*6780*/  SHF.R.S32.HI R69, RZ, 0x1f, R82 ;  /* 0x0000001fff457819 */ /* 0x000fe40000011452 */
[C---:B------:R-:W-:Y:S02]  /*6790*/  LEA R57, P2, R82.reuse, R110, 0x2 ;  /* 0x0000006e52397211 */ /* 0x040fe400078410ff */
[----:B--2---:R-:W-:Y:S02]  /*67a0*/  SHF.R.S32.HI R72, RZ, 0x1f, R90 ;  /* 0x0000001fff487819 */ /* 0x004fe4000001145a */
[----:B------:R-:W-:Y:S02]  /*67b0*/  LEA.HI.X R69, R82, R109, R69, 0x2, P2 ;  /* 0x0000006d52457211 */ /* 0x000fe400010f1445 */
[----:B---3--:R-:W-:-:S02]  /*67c0*/  SHF.R.S32.HI R82, RZ, 0x1f, R91 ;  /* 0x0000001fff527819 */ /* 0x008fc4000001145b */
[CC--:B------:R-:W-:Y:S02]  /*67d0*/  LEA R63, P1, R90.reuse, R110.reuse, 0x2 ;  /* 0x0000006e5a3f7211 */ /* 0x0c0fe400078210ff */
[C---:B------:R-:W-:Y:S02]  /*67e0*/  LEA R83, P2, R91.reuse, R110, 0x2 ;  /* 0x0000006e5b537211 */ /* 0x040fe400078410ff */
[-C--:B------:R-:W-:Y:S02]  /*67f0*/  LEA.HI.X R72, R90, R109.reuse, R72, 0x2, P1 ;  /* 0x0000006d5a487211 */ /* 0x080fe400008f1448 */
[----:B------:R-:W-:Y:S02]  /*6800*/  LEA.HI.X R82, R91, R109, R82, 0x2, P2 ;  /* 0x0000006d5b527211 */ /* 0x000fe400010f1452 */
[----:B------:R-:W-:Y:S02]  /*6810*/  SHF.R.S32.HI R88, RZ, 0x1f, R102 ;  /* 0x0000001fff587819 */ /* 0x000fe40000011466 */
[----:B------:R-:W-:-:S02]  /*6820*/  SHF.R.S32.HI R90, RZ, 0x1f, R98 ;  /* 0x0000001fff5a7819 */ /* 0x000fc40000011462 */
[-C--:B------:R-:W-:Y:S02]  /*6830*/  LEA R89, P1, R102, R110.reuse, 0x2 ;  /* 0x0000006e66597211 */ /* 0x080fe400078210ff */
[----:B------:R-:W-:Y:S02]  /*6840*/  SHF.R.S32.HI R92, RZ, 0x1f, R99 ;  /* 0x0000001fff5c7819 */ /* 0x000fe40000011463 */
[-C--:B------:R-:W-:Y:S02]  /*6850*/  LEA R91, P2, R98, R110.reuse, 0x2 ;  /* 0x0000006e625b7211 */ /* 0x080fe400078410ff */
[----:B------:R-:W-:Y:S02]  /*6860*/  LEA R93, P3, R99, R110, 0x2 ;  /* 0x0000006e635d7211 */ /* 0x000fe400078610ff */
[-C--:B------:R-:W-:Y:S02]  /*6870*/  LEA.HI.X R88, R102, R109.reuse, R88, 0x2, P1 ;  /* 0x0000006d66587211 */ /* 0x080fe400008f1458 */
[----:B------:R-:W-:-:S02]  /*6880*/  LEA.HI.X R90, R98, R109, R90, 0x2, P2 ;  /* 0x0000006d625a7211 */ /* 0x000fc400010f145a */
[-C--:B------:R-:W-:Y:S02]  /*6890*/  LEA.HI.X R92, R99, R109.reuse, R92, 0x2, P3 ;  /* 0x0000006d635c7211 */ /* 0x080fe400018f145c */
[----:B------:R-:W-:Y:S02]  /*68a0*/  SHF.R.S32.HI R99, RZ, 0x1f, R106 ;  /* 0x0000001fff637819 */ /* 0x000fe4000001146a */
[CC--:B------:R-:W-:Y:S02]  /*68b0*/  LEA R100, P2, R106.reuse, R110.reuse, 0x2 ;  /* 0x0000006e6a647211 */ /* 0x0c0fe400078410ff */
[----:B------:R-:W-:Y:S02]  /*68c0*/  SHF.R.S32.HI R101, RZ, 0x1f, R107 ;  /* 0x0000001fff657819 */ /* 0x000fe4000001146b */
[----:B------:R-:W-:Y:S02]  /*68d0*/  LEA R102, P3, R107, R110, 0x2 ;  /* 0x0000006e6b667211 */ /* 0x000fe400078610ff */
[----:B------:R-:W-:-:S02]  /*68e0*/  LEA.HI.X R99, R106, R109, R99, 0x2, P2 ;  /* 0x0000006d6a637211 */ /* 0x000fc400010f1463 */
[----:B------:R-:W-:Y:S02]  /*68f0*/  LEA.HI.X R101, R107, R109, R101, 0x2, P3 ;  /* 0x0000006d6b657211 */ /* 0x000fe400018f1465 */
[----:B------:R-:W-:Y:S02]  /*6900*/  SHF.R.S32.HI R107, RZ, 0x1f, R125 ;  /* 0x0000001fff6b7819 */ /* 0x000fe4000001147d */
[----:B------:R-:W-:-:S04]  /*6910*/  LEA R108, P2, R125, R110, 0x2 ;  /* 0x0000006e7d6c7211 */ /* 0x000fc800078410ff */
[-C--:B------:R-:W-:Y:S02]  /*6920*/  LEA.HI.X R107, R125, R109.reuse, R107, 0x2, P2 ;  /* 0x0000006d7d6b7211 */ /* 0x080fe400010f146b */
[----:B------:R-:W2:Y:S01]  /*6930*/  S2R R125, SR_TID.X ;  /* 0x00000000007d7919 */ /* 0x000ea20000002100 */
[----:B------:R-:W-:Y:S02]  /*6940*/  SHF.R.S32.HI R86, RZ, 0x1f, R104 ;  /* 0x0000001fff567819 */ /* 0x000fe40000011468 */
[C---:B------:R-:W-:Y:S02]  /*6950*/  LEA R87, P0, R104.reuse, R110, 0x2 ;  /* 0x0000006e68577211 */ /* 0x040fe400078010ff */
[----:B------:R-:W-:Y:S02]  /*6960*/  SHF.R.S32.HI R94, RZ, 0x1f, R105 ;  /* 0x0000001fff5e7819 */ /* 0x000fe40000011469 */
[----:B------:R-:W-:Y:S02]  /*6970*/  LEA.HI.X R86, R104, R109, R86, 0x2, P0 ;  /* 0x0000006d68567211 */ /* 0x000fe400000f1456 */
[----:B------:R-:W-:-:S02]  /*6980*/  SHF.R.S32.HI R97, RZ, 0x1f, R103 ;  /* 0x0000001fff617819 */ /* 0x000fc40000011467 */
[-C--:B------:R-:W-:Y:S02]  /*6990*/  LEA R96, P0, R105, R110.reuse, 0x2 ;  /* 0x0000006e69607211 */ /* 0x080fe400078010ff */
[-C--:B------:R-:W-:Y:S02]  /*69a0*/  LEA R98, P1, R103, R110.reuse, 0x2 ;  /* 0x0000006e67627211 */ /* 0x080fe400078210ff */
[-C--:B------:R-:W-:Y:S02]  /*69b0*/  LEA.HI.X R94, R105, R109.reuse, R94, 0x2, P0 ;  /* 0x0000006d695e7211 */ /* 0x080fe400000f145e */
[----:B------:R-:W-:Y:S02]  /*69c0*/  LEA.HI.X R97, R103, R109, R97, 0x2, P1 ;  /* 0x0000006d67617211 */ /* 0x000fe400008f1461 */
[----:B------:R-:W-:Y:S02]  /*69d0*/  SHF.R.S32.HI R103, RZ, 0x1f, R121 ;  /* 0x0000001fff677819 */ /* 0x000fe40000011479 */
[----:B------:R-:W-:-:S04]  /*69e0*/  LEA R104, P0, R121, R110, 0x2 ;  /* 0x0000006e79687211 */ /* 0x000fc800078010ff */
[----:B------:R-:W-:Y:S02]  /*69f0*/  LEA.HI.X R103, R121, R109, R103, 0x2, P0 ;  /* 0x0000006d79677211 */ /* 0x000fe400000f1467 */
[----:B--2---:R-:W-:-:S04]  /*6a00*/  SHF.R.U32.HI R121, RZ, 0x7, R125 ;  /* 0x00000007ff797819 */ /* 0x004fc8000001167d */
[----:B------:R-:W-:-:S04]  /*6a10*/  SGXT.U32 R121, R121, 0x2 ;  /* 0x000000027979781a */ /* 0x000fc80000000000 */
[----:B------:R-:W-:Y:S02]  /*6a20*/  LOP3.LUT R121, R121, 0x7c, RZ, 0xfc, !PT ;  /* 0x0000007c79797812 */ /* 0x000fe400078efcff */
[----:B------:R-:W-:Y:S02]  /*6a30*/  SHF.R.S32.HI R105, RZ, 0x1f, R78 ;  /* 0x0000001fff697819 */ /* 0x000fe4000001144e */
[----:B------:R-:W-:Y:S01]  /*6a40*/  LEA R106, P1, R78, R110, 0x2 ;  /* 0x0000006e4e6a7211 */ /* 0x000fe200078210ff */
[----:B------:R-:W-:Y:S01]  /*6a50*/  IMAD R80, R121, R74, RZ ;  /* 0x0000004a79507224 */ /* 0x000fe200078e02ff */
[----:B------:R-:W-:Y:S02]  /*6a60*/  SHF.R.S32.HI R26, RZ, 0x1f, R120 ;  /* 0x0000001fff1a7819 */ /* 0x000fe40000011478 */
[----:B------:R-:W-:Y:S02]  /*6a70*/  LEA R110, P3, R120, R110, 0x2 ;  /* 0x0000006e786e7211 */ /* 0x000fe400078610ff */
[----:B------:R-:W-:-:S02]  /*6a80*/  SHF.R.U32.HI R121, RZ, 0x7, R125 ;  /* 0x00000007ff797819 */ /* 0x000fc4000001167d */
[-C--:B------:R-:W-:Y:S02]  /*6a90*/  LEA.HI.X R105, R78, R109.reuse, R105, 0x2, P1 ;  /* 0x0000006d4e697211 */ /* 0x080fe400008f1469 */
[----:B------:R-:W-:Y:S02]  /*6aa0*/  LEA.HI.X R109, R120, R109, R26, 0x2, P3 ;  /* 0x0000006d786d7211 */ /* 0x000fe400018f141a */
[----:B------:R-:W-:Y:S02]  /*6ab0*/  SHF.R.U32.HI R120, RZ, 0x7, R125 ;  /* 0x00000007ff787819 */ /* 0x000fe4000001167d */
[----:B------:R-:W-:Y:S02]  /*6ac0*/  SGXT.U32 R121, R121, 0x2 ;  /* 0x000000027979781a */ /* 0x000fe40000000000 */
[----:B------:R-:W-:Y:S02]  /*6ad0*/  SGXT.U32 R120, R120, 0x2 ;  /* 0x000000027878781a */ /* 0x000fe40000000000 */
[----:B------:R-:W-:Y:S01]  /*6ae0*/  LOP3.LUT R121, R121, 0x70, RZ, 0xfc, !PT ;  /* 0x0000007079797812 */ /* 0x000fe200078efcff */
[----:B------:R2:W-:Y:S01]  /*6af0*/  STL [R1+0x48], R80 ;  /* 0x0000485001007387 */ /* 0x0005e20000100800 */
[----:B------:R-:W-:-:S05]  /*6b00*/  LOP3.LUT R120, R120, 0x78, RZ, 0xfc, !PT ;  /* 0x0000007878787812 */ /* 0x000fca00078efcff */
[-C--:B-1----:R-:W-:Y:S02]  /*6b10*/  IMAD R2, R120, R74.reuse, RZ ;  /* 0x0000004a78027224 */ /* 0x082fe400078e02ff */
[----:B--2---:R-:W-:Y:S01]  /*6b20*/  IMAD R80, R121, R74, RZ ;  /* 0x0000004a79507224 */ /* 0x004fe200078e02ff */
[--C-:B------:R-:W-:Y:S02]  /*6b30*/  SHF.R.U32.HI R121, RZ, 0x7, R125.reuse ;  /* 0x00000007ff797819 */ /* 0x100fe4000001167d */
[----:B------:R-:W-:Y:S02]  /*6b40*/  SHF.R.U32.HI R120, RZ, 0x7, R125 ;  /* 0x00000007ff787819 */ /* 0x000fe4000001167d */
[----:B------:R-:W-:Y:S02]  /*6b50*/  SGXT.U32 R121, R121, 0x2 ;  /* 0x000000027979781a */ /* 0x000fe40000000000 */
[----:B------:R-:W-:Y:S02]  /*6b60*/  SGXT.U32 R120, R120, 0x2 ;  /* 0x000000027878781a */ /* 0x000fe40000000000 */
[----:B------:R-:W-:Y:S01]  /*6b70*/  LOP3.LUT R121, R121, 0x64, RZ, 0xfc, !PT ;  /* 0x0000006479797812 */ /* 0x000fe200078efcff */
[----:B------:R1:W-:Y:S01]  /*6b80*/  STL [R1+0x44], R2 ;  /* 0x0000440201007387 */ /* 0x0003e20000100800 */
[----:B------:R-:W-:-:S05]  /*6b90*/  LOP3.LUT R120, R120, 0x6c, RZ, 0xfc, !PT ;  /* 0x0000006c78787812 */ /* 0x000fca00078efcff */
[----:B-1----:R-:W-:Y:S01]  /*6ba0*/  IMAD R2, R120, R74, RZ ;  /* 0x0000004a78027224 */ /* 0x002fe200078e02ff */
[----:B------:R-:W-:-:S04]  /*6bb0*/  SHF.R.U32.HI R120, RZ, 0x7, R125 ;  /* 0x00000007ff787819 */ /* 0x000fc8000001167d */
[----:B------:R-:W-:-:S04]  /*6bc0*/  SGXT.U32 R120, R120, 0x2 ;  /* 0x000000027878781a */ /* 0x000fc80000000000 */
[----:B------:R-:W-:Y:S02]  /*6bd0*/  LOP3.LUT R120, R120, 0x60, RZ, 0xfc, !PT ;  /* 0x0000006078787812 */ /* 0x000fe400078efcff */
[----:B----4-:R-:W-:Y:S02]  /*6be0*/  LEA R78, P1, R4, R112, 0x3 ;  /* 0x00000070044e7211 */ /* 0x010fe400078218ff */
[----:B------:R-:W-:-:S04]  /*6bf0*/  SHF.R.U32.HI R112, RZ, 0x7, R125 ;  /* 0x00000007ff707819 */ /* 0x000fc8000001167d */
[----:B------:R-:W-:-:S04]  /*6c00*/  SGXT.U32 R112, R112, 0x2 ;  /* 0x000000027070781a */ /* 0x000fc80000000000 */
[----:B------:R-:W-:-:S05]  /*6c10*/  LOP3.LUT R112, R112, 0x74, RZ, 0xfc, !PT ;  /* 0x0000007470707812 */ /* 0x000fca00078efcff */
[----:B------:R-:W-:Y:S01]  /*6c20*/  IMAD R0, R112, R74, RZ ;  /* 0x0000004a70007224 */ /* 0x000fe200078e02ff */
[----:B------:R-:W-:-:S04]  /*6c30*/  SHF.R.U32.HI R112, RZ, 0x7, R125 ;  /* 0x00000007ff707819 */ /* 0x000fc8000001167d */
[----:B------:R-:W-:Y:S01]  /*6c40*/  SGXT.U32 R112, R112, 0x2 ;  /* 0x000000027070781a */ /* 0x000fe20000000000 */
[----:B------:R1:W-:Y:S03]  /*6c50*/  STL [R1+0x40], R0 ;  /* 0x0000400001007387 */ /* 0x0003e60000100800 */
[----:B------:R-:W-:Y:S01]  /*6c60*/  LOP3.LUT R112, R112, 0x68, RZ, 0xfc, !PT ;  /* 0x0000006870707812 */ /* 0x000fe200078efcff */
[----:B------:R2:W-:Y:S04]  /*6c70*/  STL [R1+0x3c], R80 ;  /* 0x00003c5001007387 */ /* 0x0005e80000100800 */
[-C--:B-1----:R-:W-:Y:S02]  /*6c80*/  IMAD R0, R112, R74.reuse, RZ ;  /* 0x0000004a70007224 */ /* 0x082fe400078e02ff */
[----:B--2---:R-:W-:-:S02]  /*6c90*/  IMAD R80, R121, R74, RZ ;  /* 0x0000004a79507224 */ /* 0x004fc400078e02ff */
[----:B------:R-:W1:Y:S01]  /*6ca0*/  S2R R121, SR_TID.X ;  /* 0x0000000000797919 */ /* 0x000e620000002100 */
[----:B------:R-:W-:-:S04]  /*6cb0*/  SHF.R.U32.HI R112, RZ, 0x7, R125 ;  /* 0x00000007ff707819 */ /* 0x000fc8000001167d */
[----:B------:R-:W-:Y:S01]  /*6cc0*/  SGXT.U32 R112, R112, 0x2 ;  /* 0x000000027070781a */ /* 0x000fe20000000000 */
[----:B------:R2:W-:Y:S03]  /*6cd0*/  STL [R1+0x38], R2 ;  /* 0x0000380201007387 */ /* 0x0005e60000100800 */
[----:B------:R-:W-:Y:S01]  /*6ce0*/  LOP3.LUT R112, R112, 0x5c, RZ, 0xfc, !PT ;  /* 0x0000005c70707812 */ /* 0x000fe200078efcff */
[----:B------:R3:W-:Y:S01]  /*6cf0*/  STL [R1+0x34], R0 ;  /* 0x0000340001007387 */ /* 0x0007e20000100800 */
[-C--:B--2---:R-:W-:Y:S01]  /*6d00*/  IMAD R2, R120, R74.reuse, RZ ;  /* 0x0000004a78027224 */ /* 0x084fe200078e02ff */
[--C-:B------:R-:W-:Y:S02]  /*6d10*/  SHF.R.U32.HI R120, RZ, 0x7, R125.reuse ;  /* 0x00000007ff787819 */ /* 0x100fe4000001167d */
[----:B---3--:R-:W-:Y:S01]  /*6d20*/  IMAD R0, R112, R74, RZ ;  /* 0x0000004a70007224 */ /* 0x008fe200078e02ff */
[----:B------:R-:W-:-:S02]  /*6d30*/  SHF.R.U32.HI R112, RZ, 0x7, R125 ;  /* 0x00000007ff707819 */ /* 0x000fc4000001167d */
[----:B------:R-:W-:Y:S02]  /*6d40*/  SHF.R.U32.HI R125, RZ, 0x7, R125 ;  /* 0x00000007ff7d7819 */ /* 0x000fe4000001167d */
[----:B------:R-:W-:Y:S02]  /*6d50*/  SGXT.U32 R112, R112, 0x2 ;  /* 0x000000027070781a */ /* 0x000fe40000000000 */
[----:B------:R-:W-:Y:S02]  /*6d60*/  SGXT.U32 R120, R120, 0x2 ;  /* 0x000000027878781a */ /* 0x000fe40000000000 */
[----:B------:R-:W-:Y:S02]  /*6d70*/  SGXT.U32 R125, R125, 0x2 ;  /* 0x000000027d7d781a */ /* 0x000fe40000000000 */
[----:B------:R-:W-:Y:S02]  /*6d80*/  LOP3.LUT R120, R120, 0x54, RZ, 0xfc, !PT ;  /* 0x0000005478787812 */ /* 0x000fe400078efcff */
[----:B------:R-:W-:-:S02]  /*6d90*/  LOP3.LUT R125, R125, 0x58, RZ, 0xfc, !PT ;  /* 0x000000587d7d7812 */ /* 0x000fc400078efcff */
[----:B------:R-:W-:Y:S01]  /*6da0*/  LOP3.LUT R112, R112, 0x50, RZ, 0xfc, !PT ;  /* 0x0000005070707812 */ /* 0x000fe200078efcff */
[----:B------:R2:W-:Y:S04]  /*6db0*/  STL [R1+0x30], R80 ;  /* 0x0000305001007387 */ /* 0x0005e80000100800 */
[----:B------:R3:W-:Y:S04]  /*6dc0*/  STL [R1+0x2c], R2 ;  /* 0x00002c0201007387 */ /* 0x0007e80000100800 */
[----:B------:R4:W-:Y:S01]  /*6dd0*/  STL [R1+0x28], R0 ;  /* 0x0000280001007387 */ /* 0x0009e20000100800 */
[-C--:B--2---:R-:W-:Y:S01]  /*6de0*/  IMAD R80, R125, R74.reuse, RZ ;  /* 0x0000004a7d507224 */ /* 0x084fe200078e02ff */
[--C-:B-1----:R-:W-:Y:S01]  /*6df0*/  SHF.R.U32.HI R125, RZ, 0x7, R121.reuse ;  /* 0x00000007ff7d7819 */ /* 0x102fe20000011679 */
[-C--:B---3--:R-:W-:Y:S01]  /*6e00*/  IMAD R2, R120, R74.reuse, RZ ;  /* 0x0000004a78027224 */ /* 0x088fe200078e02ff */
[--C-:B------:R-:W-:Y:S01]  /*6e10*/  SHF.R.U32.HI R120, RZ, 0x7, R121.reuse ;  /* 0x00000007ff787819 */ /* 0x100fe20000011679 */
[----:B----4-:R-:W-:Y:S01]  /*6e20*/  IMAD R0, R112, R74, RZ ;  /* 0x0000004a70007224 */ /* 0x010fe200078e02ff */
[----:B------:R-:W-:-:S02]  /*6e30*/  SHF.R.U32.HI R112, RZ, 0x7, R121 ;  /* 0x00000007ff707819 */ /* 0x000fc40000011679 */
[----:B------:R-:W-:-:S04]  /*6e40*/  SHF.R.U32.HI R121, RZ, 0x7, R121 ;  /* 0x00000007ff797819 */ /* 0x000fc80000011679 */
[----:B------:R-:W-:Y:S01]  /*6e50*/  SGXT.U32 R121, R121, 0x2 ;  /* 0x000000027979781a */ /* 0x000fe20000000000 */
[----:B------:R-:W-:Y:S01]  /*6e60*/  STL [R1+0x24], R80 ;  /* 0x0000245001007387 */ /* 0x000fe20000100800 */
[----:B------:R-:W-:Y:S02]  /*6e70*/  SGXT.U32 R112, R112, 0x2 ;  /* 0x000000027070781a */ /* 0x000fe40000000000 */
[----:B------:R-:W-:Y:S01]  /*6e80*/  LOP3.LUT R121, R121, 0x4c, RZ, 0xfc, !PT ;  /* 0x0000004c79797812 */ /* 0x000fe200078efcff */
[----:B------:R-:W-:Y:S01]  /*6e90*/  STL [R1+0x20], R2 ;  /* 0x0000200201007387 */ /* 0x000fe20000100800 */
[----:B------:R-:W-:Y:S02]  /*6ea0*/  SGXT.U32 R120, R120, 0x2 ;  /* 0x000000027878781a */ /* 0x000fe40000000000 */
[----:B------:R-:W-:Y:S01]  /*6eb0*/  SGXT.U32 R125, R125, 0x2 ;  /* 0x000000027d7d781a */ /* 0x000fe20000000000 */
[----:B------:R1:W-:Y:S01]  /*6ec0*/  STL [R1+0x1c], R0 ;  /* 0x00001c0001007387 */ /* 0x0003e20000100800 */
[----:B------:R-:W-:-:S02]  /*6ed0*/  LOP3.LUT R120, R120, 0x44, RZ, 0xfc, !PT ;  /* 0x0000004478787812 */ /* 0x000fc400078efcff */
[----:B------:R-:W-:Y:S02]  /*6ee0*/  LOP3.LUT R125, R125, 0x48, RZ, 0xfc, !PT ;  /* 0x000000487d7d7812 */ /* 0x000fe400078efcff */
[----:B------:R-:W-:Y:S01]  /*6ef0*/  LOP3.LUT R112, R112, 0x40, RZ, 0xfc, !PT ;  /* 0x0000004070707812 */ /* 0x000fe200078efcff */
[-C--:B-1----:R-:W-:Y:S02]  /*6f00*/  IMAD R0, R121, R74.reuse, RZ ;  /* 0x0000004a79007224 */ /* 0x082fe400078e02ff */
[-C--:B------:R-:W-:Y:S01]  /*6f10*/  IMAD R80, R125, R74.reuse, RZ ;  /* 0x0000004a7d507224 */ /* 0x080fe200078e02ff */
[--C-:B------:R-:W-:Y:S01]  /*6f20*/  SHF.R.U32.HI R125, RZ, 0x7, R79.reuse ;  /* 0x00000007ff7d7819 */ /* 0x100fe2000001164f */
[-C--:B------:R-:W-:Y:S01]  /*6f30*/  IMAD R2, R120, R74.reuse, RZ ;  /* 0x0000004a78027224 */ /* 0x080fe200078e02ff */
[----:B------:R1:W-:Y:S01]  /*6f40*/  STL [R1+0x18], R0 ;  /* 0x0000180001007387 */ /* 0x0003e20000100800 */
[--C-:B------:R-:W-:Y:S02]  /*6f50*/  SHF.R.U32.HI R120, RZ, 0x7, R79.reuse ;  /* 0x00000007ff787819 */ /* 0x100fe4000001164f */
[----:B------:R-:W-:Y:S01]  /*6f60*/  SGXT.U32 R125, R125, 0x2 ;  /* 0x000000027d7d781a */ /* 0x000fe20000000000 */
[----:B-1----:R-:W-:Y:S01]  /*6f70*/  IMAD R0, R112, R74, RZ ;  /* 0x0000004a70007224 */ /* 0x002fe200078e02ff */
[----:B------:R-:W-:-:S02]  /*6f80*/  SHF.R.U32.HI R112, RZ, 0x7, R79 ;  /* 0x00000007ff707819 */ /* 0x000fc4000001164f */
[----:B------:R-:W-:-:S04]  /*6f90*/  SHF.R.U32.HI R79, RZ, 0x7, R79 ;  /* 0x00000007ff4f7819 */ /* 0x000fc8000001164f */
[----:B------:R-:W-:Y:S02]  /*6fa0*/  SGXT.U32 R79, R79, 0x2 ;  /* 0x000000024f4f781a */ /* 0x000fe40000000000 */
[----:B------:R-:W-:Y:S02]  /*6fb0*/  LOP3.LUT R125, R125, 0x38, RZ, 0xfc, !PT ;  /* 0x000000387d7d7812 */ /* 0x000fe400078efcff */
[----:B------:R-:W-:Y:S01]  /*6fc0*/  LOP3.LUT R79, R79, 0x3c, RZ, 0xfc, !PT ;  /* 0x0000003c4f4f7812 */ /* 0x000fe200078efcff */
[----:B------:R-:W-:Y:S04]  /*6fd0*/  STL [R1+0x14], R80 ;  /* 0x0000145001007387 */ /* 0x000fe80000100800 */
[----:B------:R1:W-:Y:S01]  /*6fe0*/  STL [R1+0x10], R2 ;  /* 0x0000100201007387 */ /* 0x0003e20000100800 */
[----:B------:R-:W-:-:S03]  /*6ff0*/  IMAD R79, R79, R74, RZ ;  /* 0x0000004a4f4f7224 */ /* 0x000fc600078e02ff */
[----:B------:R-:W-:Y:S01]  /*7000*/  STL [R1+0xc], R0 ;  /* 0x00000c0001007387 */ /* 0x000fe20000100800 */
[----:B-1----:R-:W-:-:S03]  /*7010*/  IMAD R2, R125, R74, RZ ;  /* 0x0000004a7d027224 */ /* 0x002fc600078e02ff */
[----:B------:R-:W-:Y:S04]  /*7020*/  STL [R1+0x8], R79 ;  /* 0x0000084f01007387 */ /* 0x000fe80000100800 */
[----:B------:R1:W-:Y:S04]  /*7030*/  STL [R1+0x4], R2 ;  /* 0x0000040201007387 */ /* 0x0003e80000100800 */
[----:B-1----:R-:W2:Y:S01]  /*7040*/  LDL R2, [R1+0x64] ;  /* 0x0000640001027983 */ /* 0x002ea20000100800 */
[----:B------:R-:W-:-:S04]  /*7050*/  SGXT.U32 R120, R120, 0x2 ;  /* 0x000000027878781a */ /* 0x000fc80000000000 */
[----:B------:R-:W-:-:S05]  /*7060*/  LOP3.LUT R120, R120, 0x34, RZ, 0xfc, !PT ;  /* 0x0000003478787812 */ /* 0x000fca00078efcff */
[----:B------:R-:W-:-:S05]  /*7070*/  IMAD R0, R120, R74, RZ ;  /* 0x0000004a78007224 */ /* 0x000fca00078e02ff */
[----:B------:R1:W-:Y:S04]  /*7080*/  STL [R1], R0 ;  /* 0x0000000001007387 */ /* 0x0003e80000100800 */
[----:B------:R-:W3:Y:S04]  /*7090*/  LDL R80, [R1+0x5c] ;  /* 0x00005c0001507983 */ /* 0x000ee80000100800 */
[----:B------:R-:W4:Y:S04]  /*70a0*/  LDL R81, [R1+0x60] ;  /* 0x0000600001517983 */ /* 0x000f280000100800 */
[----:B-1----:R-:W3:Y:S04]  /*70b0*/  LDL R0, [R1+0x58] ;  /* 0x0000580001007983 */ /* 0x002ee80000100800 */
[----:B------:R-:W4:Y:S01]  /*70c0*/  LDL R95, [R1+0x68] ;  /* 0x00006800015f7983 */ /* 0x000f220000100800 */
[----:B------:R-:W-:-:S02]  /*70d0*/  IADD3 R73, P4, R73, UR10, RZ ;  /* 0x0000000a49497c10 */ /* 0x000fc4000ff9e0ff */
[----:B--2---:R-:W-:-:S04]  /*70e0*/  SHF.R.S32.HI R120, RZ, 0x1f, R2 ;  /* 0x0000001fff787819 */ /* 0x004fc80000011402 */
[----:B------:R-:W-:Y:S02]  /*70f0*/  SHF.L.U64.HI R120, R2, 0x2, R120 ;  /* 0x0000000202787819 */ /* 0x000fe40000010278 */
[----:B------:R1:W5:Y:S01]  /*7100*/  LDL.LU R2, [R1+0x1b4] ;  /* 0x0001b40001027983 */ /* 0x0003620000300800 */
[----:B------:R-:W-:Y:S02]  /*7110*/  IADD3 R6, P3, R6, UR10, RZ ;  /* 0x0000000a06067c10 */ /* 0x000fe4000ff7e0ff */
[----:B------:R-:W-:Y:S02]  /*7120*/  IADD3.X R14, R14, UR11, RZ, P4, !PT ;  /* 0x0000000b0e0e7c10 */ /* 0x000fe4000a7fe4ff */
[----:B------:R-:W-:Y:S02]  /*7130*/  IADD3.X R16, R16, UR11, RZ, P3, !PT ;  /* 0x0000000b10107c10 */ /* 0x000fe40009ffe4ff */
[----:B------:R-:W-:Y:S02]  /*7140*/  IADD3 R7, P2, R7, UR10, RZ ;  /* 0x0000000a07077c10 */ /* 0x000fe4000ff5e0ff */
[----:B------:R-:W-:-:S02]  /*7150*/  IADD3 R8, P6, R8, UR10, RZ ;  /* 0x0000000a08087c10 */ /* 0x000fc4000ffde0ff */
[----:B---3--:R-:W-:-:S04]  /*7160*/  SHF.R.S32.HI R121, RZ, 0x1f, R0 ;  /* 0x0000001fff797819 */ /* 0x008fc80000011400 */
[----:B------:R-:W-:Y:S02]  /*7170*/  SHF.L.U64.HI R121, R0, 0x2, R121 ;  /* 0x0000000200797819 */ /* 0x000fe40000010279 */
[----:B------:R-:W2:Y:S01]  /*7180*/  S2R R0, SR_TID.X ;  /* 0x0000000000007919 */ /* 0x000ea20000002100 */
[----:B------:R-:W-:Y:S02]  /*7190*/  IADD3 R9, P5, R9, UR10, RZ ;  /* 0x0000000a09097c10 */ /* 0x000fe4000ffbe0ff */
[----:B------:R-:W-:Y:S02]  /*71a0*/  IADD3 R10, P4, R10, UR10, RZ ;  /* 0x0000000a0a0a7c10 */ /* 0x000fe4000ff9e0ff */
[----:B------:R-:W-:Y:S02]  /*71b0*/  IADD3 R12, P3, R12, UR10, RZ ;  /* 0x0000000a0c0c7c10 */ /* 0x000fe4000ff7e0ff */
[----:B------:R-:W-:Y:S02]  /*71c0*/  IADD3.X R18, R18, UR11, RZ, P2, !PT ;  /* 0x0000000b12127c10 */ /* 0x000fe400097fe4ff */
[----:B------:R-:W-:-:S02]  /*71d0*/  IADD3.X R20, R20, UR11, RZ, P6, !PT ;  /* 0x0000000b14147c10 */ /* 0x000fc4000b7fe4ff */
[----:B------:R-:W-:Y:S02]  /*71e0*/  IADD3.X R22, R22, UR11, RZ, P5, !PT ;  /* 0x0000000b16167c10 */ /* 0x000fe4000affe4ff */
[----:B------:R-:W-:Y:S02]  /*71f0*/  IADD3.X R56, R56, UR11, RZ, P4, !PT ;  /* 0x0000000b38387c10 */ /* 0x000fe4000a7fe4ff */
[----:B------:R-:W-:Y:S02]  /*7200*/  IADD3.X R58, R58, UR11, RZ, P3, !PT ;  /* 0x0000000b3a3a7c10 */ /* 0x000fe40009ffe4ff */
[----:B------:R-:W-:Y:S02]  /*7210*/  IADD3 R11, P2, R11, UR10, RZ ;  /* 0x0000000a0b0b7c10 */ /* 0x000fe4000ff5e0ff */
[----:B------:R-:W-:Y:S02]  /*7220*/  IADD3 R13, P6, R13, UR10, RZ ;  /* 0x0000000a0d0d7c10 */ /* 0x000fe4000ffde0ff */
[----:B------:R-:W-:-:S02]  /*7230*/  IADD3 R15, P5, R15, UR10, RZ ;  /* 0x0000000a0f0f7c10 */ /* 0x000fc4000ffbe0ff */
[----:B------:R-:W-:Y:S02]  /*7240*/  IADD3 R17, P4, R17, UR10, RZ ;  /* 0x0000000a11117c10 */ /* 0x000fe4000ff9e0ff */
[----:B------:R-:W-:Y:S02]  /*7250*/  IADD3 R19, P3, R19, UR10, RZ ;  /* 0x0000000a13137c10 */ /* 0x000fe4000ff7e0ff */
[----:B------:R-:W-:Y:S02]  /*7260*/  IADD3.X R60, R60, UR11, RZ, P2, !PT ;  /* 0x0000000b3c3c7c10 */ /* 0x000fe400097fe4ff */
[----:B------:R-:W-:Y:S02]  /*7270*/  IADD3.X R62, R62, UR11, RZ, P6, !PT ;  /* 0x0000000b3e3e7c10 */ /* 0x000fe4000b7fe4ff */
[----:B------:R-:W-:Y:S02]  /*7280*/  IADD3.X R64, R64, UR11, RZ, P5, !PT ;  /* 0x0000000b40407c10 */ /* 0x000fe4000affe4ff */
[----:B------:R-:W-:-:S02]  /*7290*/  IADD3.X R65, R65, UR11, RZ, P4, !PT ;  /* 0x0000000b41417c10 */ /* 0x000fc4000a7fe4ff */
[----:B------:R-:W-:Y:S02]  /*72a0*/  IADD3.X R66, R66, UR11, RZ, P3, !PT ;  /* 0x0000000b42427c10 */ /* 0x000fe40009ffe4ff */
[----:B------:R-:W-:Y:S02]  /*72b0*/  SGXT.U32 R112, R112, 0x2 ;  /* 0x000000027070781a */ /* 0x000fe40000000000 */
[----:B------:R-:W-:Y:S02]  /*72c0*/  IADD3 R21, P2, R21, UR10, RZ ;  /* 0x0000000a15157c10 */ /* 0x000fe4000ff5e0ff */
[----:B------:R-:W-:Y:S02]  /*72d0*/  IADD3 R23, P6, R23, UR10, RZ ;  /* 0x0000000a17177c10 */ /* 0x000fe4000ffde0ff */
[----:B------:R-:W-:Y:S02]  /*72e0*/  IADD3 R57, P5, R57, UR10, RZ ;  /* 0x0000000a39397c10 */ /* 0x000fe4000ffbe0ff */
[----:B------:R-:W-:-:S02]  /*72f0*/  IADD3 R59, P4, R59, UR10, RZ ;  /* 0x0000000a3b3b7c10 */ /* 0x000fc4000ff9e0ff */
[----:B------:R-:W-:Y:S02]  /*7300*/  IADD3 R61, P3, R61, UR10, RZ ;  /* 0x0000000a3d3d7c10 */ /* 0x000fe4000ff7e0ff */
[----:B------:R-:W-:Y:S02]  /*7310*/  LOP3.LUT R112, R112, 0x30, RZ, 0xfc, !PT ;  /* 0x0000003070707812 */ /* 0x000fe400078efcff */
[----:B------:R-:W-:Y:S02]  /*7320*/  IADD3.X R67, R67, UR11, RZ, P2, !PT ;  /* 0x0000000b43437c10 */ /* 0x000fe400097fe4ff */
[----:B------:R-:W-:Y:S02]  /*7330*/  IADD3.X R68, R68, UR11, RZ, P6, !PT ;  /* 0x0000000b44447c10 */ /* 0x000fe4000b7fe4ff */
[----:B------:R-:W-:Y:S02]  /*7340*/  IADD3.X R69, R69, UR11, RZ, P5, !PT ;  /* 0x0000000b45457c10 */ /* 0x000fe4000affe4ff */
[----:B------:R-:W-:-:S02]  /*7350*/  IADD3.X R70, R70, UR11, RZ, P4, !PT ;  /* 0x0000000b46467c10 */ /* 0x000fc4000a7fe4ff */
[----:B------:R-:W-:Y:S02]  /*7360*/  IADD3.X R71, R71, UR11, RZ, P3, !PT ;  /* 0x0000000b47477c10 */ /* 0x000fe40009ffe4ff */
[----:B------:R-:W-:Y:S02]  /*7370*/  IADD3 R63, P2, R63, UR10, RZ ;  /* 0x0000000a3f3f7c10 */ /* 0x000fe4000ff5e0ff */
[----:B------:R-:W-:Y:S02]  /*7380*/  IADD3 R83, P6, R83, UR10, RZ ;  /* 0x0000000a53537c10 */ /* 0x000fe4000ffde0ff */
[----:B------:R-:W-:Y:S02]  /*7390*/  IADD3 R85, P5, R85, UR10, RZ ;  /* 0x0000000a55557c10 */ /* 0x000fe4000ffbe0ff */
[----:B------:R-:W-:Y:S02]  /*73a0*/  IADD3 R87, P4, R87, UR10, RZ ;  /* 0x0000000a57577c10 */ /* 0x000fe4000ff9e0ff */
[----:B------:R-:W-:Y:S01]  /*73b0*/  IADD3 R89, P3, R89, UR10, RZ ;  /* 0x0000000a59597c10 */ /* 0x000fe2000ff7e0ff */
[----:B------:R-:W-:Y:S01]  /*73c0*/  IMAD R125, R112, R74, RZ ;  /* 0x0000004a707d7224 */ /* 0x000fe200078e02ff */
[----:B------:R-:W-:Y:S01]  /*73d0*/  IADD3.X R72, R72, UR11, RZ, P2, !PT ;  /* 0x0000000b48487c10 */ /* 0x000fe200097fe4ff */
[----:B------:R-:W-:Y:S01]  /*73e0*/  USHF.R.S32.HI UR5, URZ, 0x1f, UR4 ;  /* 0x0000001f3f057899 */ /* 0x000fe20008011404 */
[----:B------:R-:W-:-:S02]  /*73f0*/  IADD3.X R82, R82, UR11, RZ, P6, !PT ;  /* 0x0000000b52527c10 */ /* 0x000fc4000b7fe4ff */
[----:B------:R-:W-:Y:S02]  /*7400*/  IADD3.X R84, R84, UR11, RZ, P5, !PT ;  /* 0x0000000b54547c10 */ /* 0x000fe4000affe4ff */
[----:B------:R-:W-:Y:S02]  /*7410*/  IADD3.X R86, R86, UR11, RZ, P4, !PT ;  /* 0x0000000b56567c10 */ /* 0x000fe4000a7fe4ff */
[----:B------:R-:W-:Y:S02]  /*7420*/  IADD3.X R88, R88, UR11, RZ, P3, !PT ;  /* 0x0000000b58587c10 */ /* 0x000fe40009ffe4ff */
[----:B------:R-:W-:Y:S02]  /*7430*/  SHF.R.S32.HI R112, RZ, 0x1f, R4 ;  /* 0x0000001fff707819 */ /* 0x000fe40000011404 */
[----:B------:R-:W-:Y:S02]  /*7440*/  IADD3 R91, P2, R91, UR10, RZ ;  /* 0x0000000a5b5b7c10 */ /* 0x000fe4000ff5e0ff */
[----:B------:R-:W-:-:S02]  /*7450*/  IADD3 R93, P6, R93, UR10, RZ ;  /* 0x0000000a5d5d7c10 */ /* 0x000fc4000ffde0ff */
[----:B------:R-:W-:Y:S02]  /*7460*/  IADD3 R96, P5, R96, UR10, RZ ;  /* 0x0000000a60607c10 */ /* 0x000fe4000ffbe0ff */
[----:B------:R-:W-:Y:S02]  /*7470*/  IADD3 R98, P4, R98, UR10, RZ ;  /* 0x0000000a62627c10 */ /* 0x000fe4000ff9e0ff */
[----:B------:R-:W-:Y:S01]  /*7480*/  IADD3 R100, P3, R100, UR10, RZ ;  /* 0x0000000a64647c10 */ /* 0x000fe2000ff7e0ff */
[----:B------:R-:W-:Y:S01]  /*7490*/  ULEA.HI UR5, UR5, UR4, URZ, 0x7 ;  /* 0x0000000405057291 */ /* 0x000fe2000f8f383f */
[----:B------:R-:W-:Y:S02]  /*74a0*/  IADD3 R78, P0, R78, UR8, RZ ;  /* 0x000000084e4e7c10 */ /* 0x000fe4000ff1e0ff */
[----:B------:R-:W-:Y:S02]  /*74b0*/  IADD3.X R90, R90, UR11, RZ, P2, !PT ;  /* 0x0000000b5a5a7c10 */ /* 0x000fe400097fe4ff */
[----:B------:R-:W-:-:S02]  /*74c0*/  IADD3.X R92, R92, UR11, RZ, P6, !PT ;  /* 0x0000000b5c5c7c10 */ /* 0x000fc4000b7fe4ff */
[----:B------:R-:W-:Y:S02]  /*74d0*/  IADD3.X R94, R94, UR11, RZ, P5, !PT ;  /* 0x0000000b5e5e7c10 */ /* 0x000fe4000affe4ff */
[----:B------:R-:W-:Y:S02]  /*74e0*/  IADD3.X R97, R97, UR11, RZ, P4, !PT ;  /* 0x0000000b61617c10 */ /* 0x000fe4000a7fe4ff */
[----:B------:R-:W-:Y:S02]  /*74f0*/  IADD3.X R99, R99, UR11, RZ, P3, !PT ;  /* 0x0000000b63637c10 */ /* 0x000fe40009ffe4ff */
[----:B------:R-:W-:Y:S02]  /*7500*/  LEA.HI.X R24, R4, R24, R112, 0x3, P1 ;  /* 0x0000001804187211 */ /* 0x000fe400008f1c70 */
[----:B------:R-:W-:Y:S02]  /*7510*/  IADD3 R102, P2, R102, UR10, RZ ;  /* 0x0000000a66667c10 */ /* 0x000fe4000ff5e0ff */
[----:B------:R-:W-:-:S02]  /*7520*/  IADD3 R104, P6, R104, UR10, RZ ;  /* 0x0000000a68687c10 */ /* 0x000fc4000ffde0ff */
[----:B------:R-:W-:Y:S02]  /*7530*/  IADD3 R106, P5, R106, UR10, RZ ;  /* 0x0000000a6a6a7c10 */ /* 0x000fe4000ffbe0ff */
[----:B------:R-:W-:Y:S02]  /*7540*/  IADD3 R108, P4, R108, UR10, RZ ;  /* 0x0000000a6c6c7c10 */ /* 0x000fe4000ff9e0ff */
[----:B------:R-:W-:Y:S02]  /*7550*/  IADD3 R110, P3, R110, UR10, RZ ;  /* 0x0000000a6e6e7c10 */ /* 0x000fe4000ff7e0ff */
[----:B------:R-:W-:Y:S02]  /*7560*/  SHF.R.S32.HI R122, RZ, 0x1f, R80 ;  /* 0x0000001fff7a7819 */ /* 0x000fe40000011450 */
[----:B----4-:R-:W-:Y:S02]  /*7570*/  SHF.R.S32.HI R123, RZ, 0x1f, R81 ;  /* 0x0000001fff7b7819 */ /* 0x010fe40000011451 */
[----:B------:R-:W-:-:S02]  /*7580*/  SHF.R.S32.HI R124, RZ, 0x1f, R95 ;  /* 0x0000001fff7c7819 */ /* 0x000fc4000001145f */
[----:B--2---:R-:W-:Y:S01]  /*7590*/  SHF.R.U32.HI R0, RZ, 0x7, R0 ;  /* 0x00000007ff007819 */ /* 0x004fe20000011600 */
[----:B------:R-:W-:Y:S01]  /*75a0*/  USHF.R.S32.HI UR15, URZ, 0x7, UR5 ;  /* 0x000000073f0f7899 */ /* 0x000fe20008011405 */
[----:B------:R-:W-:Y:S02]  /*75b0*/  IADD3.X R79, R24, UR9, RZ, P0, !PT ;  /* 0x00000009184f7c10 */ /* 0x000fe400087fe4ff */
[----:B------:R-:W-:Y:S02]  /*75c0*/  CS2R R26, SRZ ;  /* 0x00000000001a7805 */ /* 0x000fe4000001ff00 */
[C---:B------:R-:W-:Y:S01]  /*75d0*/  SHF.L.U64.HI R74, R75.reuse, 0x2, R25 ;  /* 0x000000024b4a7819 */ /* 0x040fe20000010219 */
[----:B------:R-:W-:Y:S01]  /*75e0*/  IMAD.SHL.U32 R75, R75, 0x4, RZ ;  /* 0x000000044b4b7824 */ /* 0x000fe200078e00ff */
[----:B------:R-:W-:Y:S02]  /*75f0*/  IADD3.X R101, R101, UR11, RZ, P2, !PT ;  /* 0x0000000b65657c10 */ /* 0x000fe400097fe4ff */
[----:B------:R-:W-:-:S02]  /*7600*/  CS2R R24, SRZ ;  /* 0x0000000000187805 */ /* 0x000fc4000001ff00 */
[----:B------:R-:W-:Y:S02]  /*7610*/  IADD3.X R103, R103, UR11, RZ, P6, !PT ;  /* 0x0000000b67677c10 */ /* 0x000fe4000b7fe4ff */
[----:B------:R-:W-:Y:S02]  /*7620*/  CS2R R28, SRZ ;  /* 0x00000000001c7805 */ /* 0x000fe4000001ff00 */
[----:B------:R-:W-:Y:S02]  /*7630*/  IADD3.X R105, R105, UR11, RZ, P5, !PT ;  /* 0x0000000b69697c10 */ /* 0x000fe4000affe4ff */
[----:B------:R-:W-:Y:S02]  /*7640*/  CS2R R30, SRZ ;  /* 0x00000000001e7805 */ /* 0x000fe4000001ff00 */
[----:B------:R-:W-:Y:S02]  /*7650*/  IADD3.X R107, R107, UR11, RZ, P4, !PT ;  /* 0x0000000b6b6b7c10 */ /* 0x000fe4000a7fe4ff */
[----:B------:R-:W-:-:S02]  /*7660*/  CS2R R32, SRZ ;  /* 0x0000000000207805 */ /* 0x000fc4000001ff00 */
[----:B------:R-:W-:Y:S02]  /*7670*/  IADD3.X R109, R109, UR11, RZ, P3, !PT ;  /* 0x0000000b6d6d7c10 */ /* 0x000fe40009ffe4ff */
[----:B------:R-:W-:Y:S02]  /*7680*/  CS2R R34, SRZ ;  /* 0x0000000000227805 */ /* 0x000fe4000001ff00 */
[----:B------:R-:W-:Y:S02]  /*7690*/  CS2R R36, SRZ ;  /* 0x0000000000247805 */ /* 0x000fe4000001ff00 */
[----:B------:R-:W-:Y:S02]  /*76a0*/  CS2R R38, SRZ ;  /* 0x0000000000267805 */ /* 0x000fe4000001ff00 */
[----:B------:R-:W-:Y:S02]  /*76b0*/  SHF.L.U64.HI R112, R4, 0x2, R112 ;  /* 0x0000000204707819 */ /* 0x000fe40000010270 */
[----:B------:R-:W-:-:S02]  /*76c0*/  CS2R R40, SRZ ;  /* 0x0000000000287805 */ /* 0x000fc4000001ff00 */
[----:B------:R-:W-:Y:S02]  /*76d0*/  SGXT.U32 R0, R0, 0x2 ;  /* 0x000000020000781a */ /* 0x000fe40000000000 */
[----:B------:R-:W-:Y:S02]  /*76e0*/  CS2R R42, SRZ ;  /* 0x00000000002a7805 */ /* 0x000fe4000001ff00 */
[----:B------:R-:W-:Y:S02]  /*76f0*/  SHF.L.U64.HI R122, R80, 0x2, R122 ;  /* 0x00000002507a7819 */ /* 0x000fe4000001027a */
[----:B------:R-:W-:Y:S02]  /*7700*/  CS2R R44, SRZ ;  /* 0x00000000002c7805 */ /* 0x000fe4000001ff00 */
[----:B------:R-:W-:Y:S02]  /*7710*/  SHF.L.U64.HI R123, R81, 0x2, R123 ;  /* 0x00000002517b7819 */ /* 0x000fe4000001027b */
[----:B------:R-:W-:-:S02]  /*7720*/  CS2R R46, SRZ ;  /* 0x00000000002e7805 */ /* 0x000fc4000001ff00 */
[----:B------:R-:W-:Y:S02]  /*7730*/  SHF.L.U64.HI R124, R95, 0x2, R124 ;  /* 0x000000025f7c7819 */ /* 0x000fe4000001027c */
[----:B------:R-:W-:Y:S02]  /*7740*/  CS2R R48, SRZ ;  /* 0x0000000000307805 */ /* 0x000fe4000001ff00 */
[----:B------:R-:W-:Y:S02]  /*7750*/  CS2R R50, SRZ ;  /* 0x0000000000327805 */ /* 0x000fe4000001ff00 */
[----:B------:R-:W-:Y:S02]  /*7760*/  CS2R R52, SRZ ;  /* 0x0000000000347805 */ /* 0x000fe4000001ff00 */
[----:B------:R-:W-:Y:S01]  /*7770*/  CS2R R54, SRZ ;  /* 0x0000000000367805 */ /* 0x000fe2000001ff00 */
[----:B------:R-:W-:Y:S01]  /*7780*/  UIADD3 UR12, UR12, -0x100, URZ ;  /* 0xffffff000c0c7890 */ /* 0x000fe2000fffe03f */
[----:B------:R-:W-:Y:S01]  /*7790*/  UMOV UR14, 0x1 ;  /* 0x00000001000e7882 */ /* 0x000fe20000000000 */
[----:B------:R-:W-:Y:S01]  /*77a0*/  UMOV UR13, 0xffffffff ;  /* 0xffffffff000d7882 */ /* 0x000fe20000000000 */
[----:B------:R-:W-:Y:S01]  /*77b0*/  UIADD3 UR19, UR15, -0x2, URZ ;  /* 0xfffffffe0f137890 */ /* 0x000fe2000fffe03f */
[----:B-1----:R-:W-:-:S11]  /*77c0*/  UMOV UR4, URZ ;  /* 0x0000003f00047c82 */ /* 0x002fd60008000000 */
.L_x_1:
[----:B------:R-:W-:Y:S01]  /*77d0*/  UIADD3 UR13, UR13, 0x1, URZ ;  /* 0x000000010d0d7890 */ /* 0x000fe2000fffe03f */
[----:B------:R-:W-:-:S04]  /*77e0*/  DEPBAR.LE SB0, 0x2 ;  /* 0x000080800000791a */ /* 0x000fc80000000000 */
[----:B------:R-:W-:Y:S01]  /*77f0*/  BAR.SYNC.DEFER_BLOCKING 0x0 ;  /* 0x0000000000007b1d */ /* 0x000fe20000010000 */
[----:B------:R-:W-:-:S04]  /*7800*/  UISETP.GT.AND UP0, UPT, UR13, 0x2, UPT ;  /* 0x000000020d00788c */ /* 0x000fc8000bf04270 */
[----:B------:R-:W-:Y:S02]  /*7810*/  USEL UR13, UR13, URZ, !UP0 ;  /* 0x0000003f0d0d7287 */ /* 0x000fe4000c000000 */
[----:B------:R-:W-:Y:S01]  /*7820*/  USHF.L.U32 UR6, UR18, 0x7, URZ ;  /* 0x0000000712067899 */ /* 0x000fe2000800063f */
[----:B------:R-:W2:Y:S01]  /*7830*/  LDL R81, [R1+0x68] ;  /* 0x0000680001517983 */ /* 0x000ea20000100800 */
[----:B------:R-:W-:Y:S01]  /*7840*/  USHF.L.U32 UR9, UR18, 0x6, URZ ;  /* 0x0000000612097899 */ /* 0x000fe2000800063f */
[----:B------:R-:W-:Y:S01]  /*7850*/  ISETP.GE.AND P0, PT, R0, UR12, PT ;  /* 0x0000000c00007c0c */ /* 0x000fe2000bf06270 */
[----:B------:R-:W-:Y:S02]  /*7860*/  ULEA UR5, UR13, UR7, 0x10 ;  /* 0x000000070d057291 */ /* 0x000fe4000f8e803f */
[----:B------:R-:W-:Y:S01]  /*7870*/  ULOP3.LUT UR8, UR6, 0x200, URZ, 0xc0, !UPT ;  /* 0x0000020006087892 */ /* 0x000fe2000f8ec03f */
[----:B------:R-:W-:Y:S01]  /*7880*/  SEL R80, RZ, 0x4, P0 ;  /* 0x00000004ff507807 */ /* 0x000fe20000000000 */
[----:B------:R-:W-:-:S02]  /*7890*/  ULOP3.LUT UR9, UR9, 0x200, URZ, 0xc0, !UPT ;  /* 0x0000020009097892 */ /* 0x000fc4000f8ec03f */
[----:B------:R-:W-:Y:S02]  /*78a0*/  UIADD3 UR6, UR5, 0x30000, URZ ;  /* 0x0003000005067890 */ /* 0x000fe4000fffe03f */
[----:B------:R-:W-:Y:S02]  /*78b0*/  ULEA.HI UR8, UR5, UR8, URZ, 0x1c ;  /* 0x0000000805087291 */ /* 0x000fe4000f8fe03f */
[----:B------:R-:W-:Y:S02]  /*78c0*/  ULEA.HI UR6, UR6, UR9, URZ, 0x1c ;  /* 0x0000000906067291 */ /* 0x000fe4000f8fe03f */
[----:B------:R-:W-:Y:S01]  /*78d0*/  ULOP3.LUT UR8, UR8, 0x3fff, URZ, 0xc0, !UPT ;  /* 0x00003fff08087892 */ /* 0x000fe2000f8ec03f */
[----:B------:R-:W-:Y:S01]  /*78e0*/  WARPGROUP.ARRIVE ;  /* 0x00000000000079c5 */ /* 0x000fe20000000000 */
[----:B------:R-:W-:Y:S01]  /*78f0*/  ULOP3.LUT UR10, UR6, 0x3fff, URZ, 0xc0, !UPT ;  /* 0x00003fff060a7892 */ /* 0x000fe2000f8ec03f */
[----:B------:R-:W-:Y:S01]  /*7900*/  UMOV UR9, 0x40000040 ;  /* 0x4000004000097882 */ /* 0x000fe20000000000 */
[----:B------:R-:W-:Y:S01]  /*7910*/  UMOV UR11, 0x40000040 ;  /* 0x40000040000b7882 */ /* 0x000fe20000000000 */
[----:B------:R-:W-:Y:S01]  /*7920*/  UMOV UR5, URZ ;  /* 0x0000003f00057c82 */ /* 0x000fe20008000000 */
[----:B------:R-:W-:Y:S01]  /*7930*/  UMOV UR6, URZ ;  /* 0x0000003f00067c82 */ /* 0x000fe20008000000 */
[----:B------:R-:W-:-:S04]  /*7940*/  UIADD3 UR14, UR14, 0x1, URZ ;  /* 0x000000010e0e7890 */ /* 0x000fc8000fffe03f */
[----:B------:R-:W-:Y:S01]  /*7950*/  HGMMA.64x64x8.F32.TF32 R24, gdesc[UR8], R24 ;  /* 0x04e00000081879f0 */ /* 0x000fe20008702818 */
[----:B------:R-:W-:Y:S02]  /*7960*/  UIADD3 UR8, UP0, UR8, 0x2, URZ ;  /* 0x0000000208087890 */ /* 0x000fe4000ff1e03f */
[----:B------:R-:W-:Y:S02]  /*7970*/  UIADD3 UR10, UP1, UR10, 0x2, URZ ;  /* 0x000000020a0a7890 */ /* 0x000fe4000ff3e03f */
[----:B------:R-:W-:Y:S02]  /*7980*/  UIADD3.X UR9, UR5, 0x40000040, URZ, UP0, !UPT ;  /* 0x4000004005097890 */ /* 0x000fe400087fe43f */
[----:B------:R-:W-:Y:S02]  /*7990*/  UIADD3.X UR11, UR6, 0x40000040, URZ, UP1, !UPT ;  /* 0x40000040060b7890 */ /* 0x000fe40008ffe43f */
[----:B------:R-:W-:Y:S02]  /*79a0*/  UIADD3.64 UR20, UR8, 0x2, URZ ;  /* 0x0000000208147897 */ /* 0x000fe4000fffe03f */
[----:B------:R-:W-:-:S02]  /*79b0*/  UIADD3.64 UR22, UR10, 0x2, URZ ;  /* 0x000000020a167897 */ /* 0x000fc4000fffe03f */
[----:B------:R-:W-:Y:S02]  /*79c0*/  UISETP.GE.AND UP1, UPT, UR4, UR19, UPT ;  /* 0x000000130400728c */ /* 0x000fe4000bf26270 */
[----:B------:R-:W-:-:S04]  /*79d0*/  UISETP.GT.AND UP0, UPT, UR14, 0x2, UPT ;  /* 0x000000020e00788c */ /* 0x000fc8000bf04270 */
[----:B------:R-:W-:Y:S01]  /*79e0*/  PLOP3.LUT P1, PT, PT, PT, UP1, 0x40, 0x0 ;  /* 0x000000000000781c */ /* 0x000fe20003f2e818 */
[----:B------:R-:W-:-:S03]  /*79f0*/  USEL UR14, UR14, URZ, !UP0 ;  /* 0x0000003f0e0e7287 */ /* 0x000fc6000c000000 */
[----:B------:R-:W-:Y:S01]  /*7a00*/  SEL R80, R80, RZ, P1 ;  /* 0x000000ff50507207 */ /* 0x000fe20000800000 */
[----:B------:R-:W-:-:S03]  /*7a10*/  ULEA UR5, UR14, UR7, 0x10 ;  /* 0x000000070e057291 */ /* 0x000fc6000f8e803f */
[----:B------:R-:W-:-:S03]  /*7a20*/  ISETP.NE.U32.AND P0, PT, R80, RZ, PT ;  /* 0x000000ff5000720c */ /* 0x000fc60003f05070 */
[----:B-----5:R-:W-:Y:S01]  /*7a30*/  VIADD R95, R2, UR5 ;  /* 0x00000005025f7c36 */ /* 0x020fe20008000000 */
[----:B------:R-:W-:Y:S04]  /*7a40*/  HGMMA.64x64x8.F32.TF32 R24, gdesc[UR8], R24 ;  /* 0x04e00000081879f0 */ /* 0x000fe80008702818 */
[----:B------:R-:W-:Y:S01]  /*7a50*/  HGMMA.64x64x8.F32.TF32 R24, gdesc[UR20], R24 ;  /* 0x04e00000141879f0 */ /* 0x000fe20008702818 */
[----:B------:R-:W-:Y:S02]  /*7a60*/  UIADD3.64 UR20, UR8, 0x4, URZ ;  /* 0x0000000408147897 */ /* 0x000fe4000fffe03f */
[----:B------:R-:W-:-:S09]  /*7a70*/  UIADD3.64 UR22, UR10, 0x4, URZ ;  /* 0x000000040a167897 */ /* 0x000fd2000fffe03f */
[----:B------:R-:W-:Y:S01]  /*7a80*/  HGMMA.64x64x8.F32.TF32 R24, gdesc[UR20], R24 ;  /* 0x04e00000141879f0 */ /* 0x000fe20008702818 */
[----:B------:R-:W-:Y:S02]  /*7a90*/  UIADD3.64 UR20, UR8, 0x3fe, URZ ;  /* 0x000003fe08147897 */ /* 0x000fe4000fffe03f */
[----:B------:R-:W-:Y:S01]  /*7aa0*/  UIADD3.64 UR22, UR10, 0x3fe, URZ ;  /* 0x000003fe0a167897 */ /* 0x000fe2000fffe03f */
[----:B--2---:R-:W-:-:S05]  /*7ab0*/  LEA R80, P1, R81, R78, 0x2 ;  /* 0x0000004e51507211 */ /* 0x004fca00078210ff */
[----:B------:R-:W-:-:S03]  /*7ac0*/  IMAD.X R81, R79, 0x1, R124, P1 ;  /* 0x000000014f517824 */ /* 0x000fc600008e067c */
[----:B------:R-:W-:Y:S01]  /*7ad0*/  HGMMA.64x64x8.F32.TF32 R24, gdesc[UR20], R24 ;  /* 0x04e00000141879f0 */ /* 0x000fe20008702818 */
[----:B------:R-:W-:Y:S02]  /*7ae0*/  UIADD3.64 UR20, UR8, 0x400, URZ ;  /* 0x0000040008147897 */ /* 0x000fe4000fffe03f */
[----:B------:R-:W-:-:S09]  /*7af0*/  UIADD3.64 UR22, UR10, 0x400, URZ ;  /* 0x000004000a167897 */ /* 0x000fd2000fffe03f */
        /* <DEDUP_REMOVED lines=26> */
[----:B------:R-:W-:Y:S02]  /*7ca0*/  UIADD3.64 UR22, UR10, 0xc02, URZ ;  /* 0x00000c020a167897 */ /* 0x000fe4000fffe03f */
[----:B------:R-:W-:Y:S02]  /*7cb0*/  UIADD3.64 UR8, UR8, 0xc04, URZ ;  /* 0x00000c0408087897 */ /* 0x000fe4000fffe03f */
[----:B------:R-:W-:-:S05]  /*7cc0*/  UIADD3.64 UR10, UR10, 0xc04, URZ ;  /* 0x00000c040a0a7897 */ /* 0x000fca000fffe03f */
[----:B------:R-:W-:Y:S04]  /*7cd0*/  HGMMA.64x64x8.F32.TF32 R24, gdesc[UR20], R24 ;  /* 0x04e00000141879f0 */ /* 0x000fe80008702818 */
[----:B------:R-:W-:Y:S03]  /*7ce0*/  HGMMA.64x64x8.F32.TF32 R24, gdesc[UR8], R24, gsb0 ;  /* 0x04e00000081879f0 */ /* 0x000fe60008002818 */
[----:B------:R-:W-:Y:S02]  /*7cf0*/  WARPGROUP.DEPBAR.LE gsb0, 0x1 ;  /* 0x00008000000079c5 */ /* 0x000fe40000010100 */
[----:B------:R-:W-:Y:S06]  /*7d00*/  BAR.SYNC.DEFER_BLOCKING 0x0 ;  /* 0x0000000000007b1d */ /* 0x000fec0000010000 */
[----:B------:R-:W-:Y:S01]  /*7d10*/  @!PT LDS RZ, [RZ] ;  /* 0x00000000fffff984 */ /* 0x000fe20000000800 */
[----:B------:R-:W-:Y:S01]  /*7d20*/  @!PT LDS RZ, [RZ] ;  /* 0x00000000fffff984 */ /* 0x000fe20000000800 */
[----:B------:R-:W-:Y:S01]  /*7d30*/  @!PT LDS RZ, [RZ] ;  /* 0x00000000fffff984 */ /* 0x000fe20000000800 */
[----:B------:R1:W-:Y:S04]  /*7d40*/  LDGSTS.E [R95], desc[UR16][R80.64], P0 ;  /* 0x00000000505f7fae */ /* 0x0003e80008121850 */
[----:B------:R-:W2:Y:S01]  /*7d50*/  LDL R81, [R1+0x78] ;  /* 0x0000780001517983 */ /* 0x000ea20000100800 */
[----:B-1----:R-:W-:-:S04]  /*7d60*/  LOP3.LUT R80, R0, 0x20, RZ, 0xfc, !PT ;  /* 0x0000002000507812 */ /* 0x002fc800078efcff */
[----:B------:R-:W-:Y:S02]  /*7d70*/  ISETP.GE.AND P0, PT, R80, UR12, PT ;  /* 0x0000000c50007c0c */ /* 0x000fe4000bf06270 */
[----:B------:R-:W-:Y:S02]  /*7d80*/  PLOP3.LUT P1, PT, PT, PT, UP1, 0x40, 0x0 ;  /* 0x000000000000781c */ /* 0x000fe40003f2e818 */
[----:B------:R-:W-:-:S04]  /*7d90*/  SEL R80, RZ, 0x4, P0 ;  /* 0x00000004ff507807 */ /* 0x000fc80000000000 */
[----:B------:R-:W-:-:S04]  /*7da0*/  SEL R80, R80, RZ, P1 ;  /* 0x000000ff50507207 */ /* 0x000fc80000800000 */
[----:B------:R-:W-:Y:S02]  /*7db0*/  ISETP.NE.U32.AND P0, PT, R80, RZ, PT ;  /* 0x000000ff5000720c */ /* 0x000fe40003f05070 */
[----:B--2---:R-:W-:-:S05]  /*7dc0*/  IADD3 R80, P1, R81, R78, RZ ;  /* 0x0000004e51507210 */ /* 0x004fca0007f3e0ff */
[----:B------:R-:W-:-:S06]  /*7dd0*/  IMAD.X R81, R79, 0x1, R116, P1 ;  /* 0x000000014f517824 */ /* 0x000fcc00008e0674 */
[----:B------:R1:W-:Y:S04]  /*7de0*/  LDGSTS.E [R95+0x4000], desc[UR16][R80.64], P0 ;  /* 0x04000000505f7fae */ /* 0x0003e80008121850 */
[----:B------:R-:W2:Y:S01]  /*7df0*/  LDL R81, [R1+0xc] ;  /* 0x00000c0001517983 */ /* 0x000ea20000100800 */
[----:B-1----:R-:W-:-:S04]  /*7e00*/  LOP3.LUT R80, R0, 0x40, RZ, 0xfc, !PT ;  /* 0x0000004000507812 */ /* 0x002fc800078efcff */
[----:B------:R-:W-:Y:S02]  /*7e10*/  ISETP.GE.AND P0, PT, R80, UR12, PT ;  /* 0x0000000c50007c0c */ /* 0x000fe4000bf06270 */
[----:B------:R-:W-:Y:S02]  /*7e20*/  PLOP3.LUT P1, PT, PT, PT, UP1, 0x40, 0x0 ;  /* 0x000000000000781c */ /* 0x000fe40003f2e818 */
[----:B------:R-:W-:-:S04]  /*7e30*/  SEL R80, RZ, 0x4, P0 ;  /* 0x00000004ff507807 */ /* 0x000fc80000000000 */
[----:B------:R-:W-:-:S04]  /*7e40*/  SEL R80, R80, RZ, P1 ;  /* 0x000000ff50507207 */ /* 0x000fc80000800000 */
[----:B------:R-:W-:Y:S01]  /*7e50*/  ISETP.NE.U32.AND P0, PT, R80, RZ, PT ;  /* 0x000000ff5000720c */ /* 0x000fe20003f05070 */
[----:B--2---:R-:W-:-:S12]  /*7e60*/  IMAD.WIDE R80, R81, 0x4, R78 ;  /* 0x0000000451507825 */ /* 0x004fd800078e024e */
        /* <DEDUP_REMOVED lines=16> */
[----:B------:R-:W-:Y:S02]  /*7f70*/  ISETP.NE.U32.AND P0, PT, R80, RZ, PT ;  /* 0x000000ff5000720c */ /* 0x000fe40003f05070 */
[----:B------:R-:W-:-:S05]  /*7f80*/  LOP3.LUT R95, R2, 0x10, RZ, 0x3c, !PT ;  /* 0x00000010025f7812 */ /* 0x000fca00078e3cff */
[----:B------:R-:W-:Y:S01]  /*7f90*/  VIADD R95, R95, UR5 ;  /* 0x000000055f5f7c36 */ /* 0x000fe20008000000 */
[----:B--2---:R-:W-:-:S05]  /*7fa0*/  LEA R80, P1, R81, R78, 0x2 ;  /* 0x0000004e51507211 */ /* 0x004fca00078210ff */
[----:B------:R-:W-:-:S05]  /*7fb0*/  IMAD.X R81, R79, 0x1, R123, P1 ;  /* 0x000000014f517824 */ /* 0x000fca00008e067b */
        /* <DEDUP_REMOVED lines=120> */
[----:B------:R1:W-:Y:S01]  /*8740*/  LDGSTS.E [R95], desc[UR16][R80.64], P0 ;  /* 0x00000000505f7fae */ /* 0x0003e20008121850 */
[----:B------:R-:W-:Y:S02]  /*8750*/  PLOP3.LUT P1, PT, PT, PT, UP1, 0x40, 0x0 ;  /* 0x000000000000781c */ /* 0x000fe40003f2e818 */
[----:B-1----:R-:W-:-:S04]  /*8760*/  LOP3.LUT R81, R0, 0x30, RZ, 0xfc, !PT ;  /* 0x0000003000517812 */ /* 0x002fc800078efcff */
[----:B------:R-:W-:-:S04]  /*8770*/  ISETP.GE.AND P0, PT, R81, UR12, PT ;  /* 0x0000000c51007c0c */ /* 0x000fc8000bf06270 */
[----:B------:R-:W-:-:S04]  /*8780*/  SEL R80, RZ, 0x4, P0 ;  /* 0x00000004ff507807 */ /* 0x000fc80000000000 */
[----:B------:R-:W-:-:S04]  /*8790*/  SEL R80, R80, RZ, P1 ;  /* 0x000000ff50507207 */ /* 0x000fc80000800000 */
[----:B------:R-:W-:Y:S01]  /*87a0*/  ISETP.NE.U32.AND P0, PT, R80, RZ, PT ;  /* 0x000000ff5000720c */ /* 0x000fe20003f05070 */
[----:B------:R-:W-:-:S12]  /*87b0*/  IMAD.WIDE R80, R125, 0x4, R78 ;  /* 0x000000047d507825 */ /* 0x000fd800078e024e */
        /* <DEDUP_REMOVED lines=28> */
[----:B--2---:R-:W-:-:S05]  /*8980*/  IADD3 R80, P1, R81, R78, RZ ;  /* 0x0000004e51507210 */ /* 0x004fca0007f3e0ff */
[----:B------:R-:W-:-:S05]  /*8990*/  IMAD.X R81, R79, 0x1, R119, P1 ;  /* 0x000000014f517824 */ /* 0x000fca00008e0677 */
[----:B------:R1:W-:Y:S04]  /*89a0*/  LDGSTS.E [R95], desc[UR16][R80.64], P0 ;  /* 0x00000000505f7fae */ /* 0x0003e80008121850 */
[----:B------:R-:W2:Y:S01]  /*89b0*/  LDL R81, [R1] ;  /* 0x0000000001517983 */ /* 0x000ea20000100800 */
        /* <DEDUP_REMOVED lines=102> */
[----:B------:R-:W-:Y:S01]  /*9020*/  PLOP3.LUT P1, PT, PT, PT, UP1, 0x40, 0x0 ;  /* 0x000000000000781c */ /* 0x000fe20003f2e818 */
[----:B--2---:R-:W-:-:S10]  /*9030*/  IMAD.WIDE R80, R81, 0x4, R78 ;  /* 0x0000000451507825 */ /* 0x004fd400078e024e */
[----:B------:R1:W-:Y:S04]  /*9040*/  LDGSTS.E [R95+0xc000], desc[UR16][R80.64], P0 ;  /* 0x0c000000505f7fae */ /* 0x0003e80008121850 */
[----:B------:R-:W0:Y:S01]  /*9050*/  LDGDEPBAR ;  /* 0x00000000000079af */ /* 0x000e220000000000 */
[----:B-1----:R-:W1:Y:S01]  /*9060*/  S2R R81, SR_TID.X ;  /* 0x0000000000517919 */ /* 0x002e620000002100 */
[----:B------:R-:W-:Y:S01]  /*9070*/  VIADD R95, R111, UR5 ;  /* 0x000000056f5f7c36 */ /* 0x000fe20008000000 */
[----:B-1----:R-:W-:-:S04]  /*9080*/  LOP3.LUT R81, R81, 0x7f, RZ, 0xc0, !PT ;  /* 0x0000007f51517812 */ /* 0x002fc800078ec0ff */
[----:B------:R-:W-:-:S04]  /*9090*/  ISETP.GE.AND P0, PT, R81, UR12, PT ;  /* 0x0000000c51007c0c */ /* 0x000fc8000bf06270 */
[----:B------:R-:W-:-:S04]  /*90a0*/  SEL R80, RZ, 0x4, P0 ;  /* 0x00000004ff507807 */ /* 0x000fc80000000000 */
[----:B------:R-:W-:-:S04]  /*90b0*/  SEL R80, R80, RZ, P1 ;  /* 0x000000ff50507207 */ /* 0x000fc80000800000 */
[----:B------:R-:W-:Y:S02]  /*90c0*/  ISETP.NE.U32.AND P0, PT, R80, RZ, PT ;  /* 0x000000ff5000720c */ /* 0x000fe40003f05070 */
[----:B------:R-:W-:-:S05]  /*90d0*/  IADD3 R80, P1, R3, R110, RZ ;  /* 0x0000006e03507210 */ /* 0x000fca0007f3e0ff */
[----:B------:R-:W-:-:S06]  /*90e0*/  IMAD.X R81, R109, 0x1, R5, P1 ;  /* 0x000000016d517824 */ /* 0x000fcc00008e0605 */
[----:B------:R1:W-:Y:S02]  /*90f0*/  LDGSTS.E [R95+0x30000], desc[UR16][R80.64], P0 ;  /* 0x30000000505f7fae */ /* 0x0003e40008121850 */
[----:B-1----:R-:W-:-:S05]  /*9100*/  IADD3 R80, P1, R3, R106, RZ ;  /* 0x0000006a03507210 */ /* 0x002fca0007f3e0ff */
[----:B------:R-:W-:-:S05]  /*9110*/  IMAD.X R81, R105, 0x1, R5, P1 ;  /* 0x0000000169517824 */ /* 0x000fca00008e0605 */
        /* <DEDUP_REMOVED lines=43> */
[----:B-1----:R-:W-:Y:S02]  /*93d0*/  LOP3.LUT R95, R111, 0x40, RZ, 0x3c, !PT ;  /* 0x000000406f5f7812 */ /* 0x002fe400078e3cff */
[----:B------:R-:W-:-:S03]  /*93e0*/  IADD3 R80, P1, R3, R108, RZ ;  /* 0x0000006c03507210 */ /* 0x000fc60007f3e0ff */
[----:B------:R-:W-:Y:S02]  /*93f0*/  VIADD R95, R95, UR5 ;  /* 0x000000055f5f7c36 */ /* 0x000fe40008000000 */
        /* <DEDUP_REMOVED lines=42> */
[----:B------:R-:W-:Y:S01]  /*96a0*/  IMAD.X R81, R18, 0x1, R5, P1 ;  /* 0x0000000112517824 */ /* 0x000fe200008e0605 */
[----:B------:R-:W-:-:S04]  /*96b0*/  IADD3 R9, P5, R9, R75, RZ ;  /* 0x0000004b09097210 */ /* 0x000fc80007fbe0ff */
[----:B------:R1:W-:Y:S01]  /*96c0*/  LDGSTS.E [R95+0x33a00], desc[UR16][R80.64], P0 ;  /* 0x33a00000505f7fae */ /* 0x0003e20008121850 */
[----:B------:R-:W-:Y:S01]  /*96d0*/  IMAD.X R22, R22, 0x1, R74, P5 ;  /* 0x0000000116167824 */ /* 0x000fe200028e064a */
[----:B------:R-:W-:Y:S02]  /*96e0*/  IADD3 R19, P5, R19, R75, RZ ;  /* 0x0000004b13137210 */ /* 0x000fe40007fbe0ff */
[----:B-1----:R-:W-:-:S05]  /*96f0*/  IADD3 R80, P1, R3, R73, RZ ;  /* 0x0000004903507210 */ /* 0x002fca0007f3e0ff */
[----:B------:R-:W-:Y:S01]  /*9700*/  IMAD.X R81, R14, 0x1, R5, P1 ;  /* 0x000000010e517824 */ /* 0x000fe200008e0605 */
[-C--:B------:R-:W-:Y:S01]  /*9710*/  IADD3 R73, P1, R73, R75.reuse, RZ ;  /* 0x0000004b49497210 */ /* 0x080fe20007f3e0ff */
[----:B------:R-:W-:Y:S01]  /*9720*/  IMAD.X R66, R66, 0x1, R74, P5 ;  /* 0x0000000142427824 */ /* 0x000fe200028e064a */
[-C--:B------:R-:W-:Y:S02]  /*9730*/  IADD3 R6, P2, R6, R75.reuse, RZ ;  /* 0x0000004b06067210 */ /* 0x080fe40007f5e0ff */
[----:B------:R1:W-:Y:S01]  /*9740*/  LDGSTS.E [R95+0x33e00], desc[UR16][R80.64], P0 ;  /* 0x33e00000505f7fae */ /* 0x0003e20008121850 */
[----:B------:R-:W-:Y:S02]  /*9750*/  LEA R78, P0, R4, R78, 0x2 ;  /* 0x0000004e044e7211 */ /* 0x000fe400078010ff */
[-C--:B------:R-:W-:Y:S02]  /*9760*/  IADD3 R7, P3, R7, R75.reuse, RZ ;  /* 0x0000004b07077210 */ /* 0x080fe40007f7e0ff */
[----:B------:R-:W-:-:S02]  /*9770*/  IADD3 R8, P4, R8, R75, RZ ;  /* 0x0000004b08087210 */ /* 0x000fc40007f9e0ff */
[-C--:B------:R-:W-:Y:S01]  /*9780*/  IADD3 R83, P5, R83, R75.reuse, RZ ;  /* 0x0000004b53537210 */ /* 0x080fe20007fbe0ff */
[----:B------:R-:W-:Y:S01]  /*9790*/  UIADD3 UR4, UR4, 0x1, URZ ;  /* 0x0000000104047890 */ /* 0x000fe2000fffe03f */
[----:B------:R-:W-:Y:S01]  /*97a0*/  IMAD.X R79, R79, 0x1, R112, P0 ;  /* 0x000000014f4f7824 */ /* 0x000fe200000e0670 */
[-C--:B------:R-:W-:Y:S01]  /*97b0*/  IADD3 R10, P6, R10, R75.reuse, RZ ;  /* 0x0000004b0a0a7210 */ /* 0x080fe20007fde0ff */
[--C-:B------:R-:W-:Y:S01]  /*97c0*/  IMAD.X R14, R14, 0x1, R74.reuse, P1 ;  /* 0x000000010e0e7824 */ /* 0x100fe200008e064a */
        /* <DEDUP_REMOVED lines=9> */
[----:B------:R-:W-:Y:S01]  /*9860*/  UISETP.NE.U32.AND UP0, UPT, UR15, UR4, UPT ;  /* 0x000000040f00728c */ /* 0x000fe2000bf05070 */
        /* <DEDUP_REMOVED lines=14> */
[----:B------:R-:W-:Y:S01]  /*9950*/  PLOP3.LUT P5, PT, PT, PT, UP0, 0x80, 0x0 ;  /* 0x000000000000781c */ /* 0x000fe20003faf008 */
        /* <DEDUP_REMOVED lines=23> */
[----:B------:R-:W-:Y:S01]  /*9ad0*/  IADD3 R110, P4, R110, R75, RZ ;  /* 0x0000004b6e6e7210 */ /* 0x000fe20007f9e0ff */
[----:B------:R-:W-:Y:S01]  /*9ae0*/  UIADD3 UR12, UR12, -0x80, URZ ;  /* 0xffffff800c0c7890 */ /* 0x000fe2000fffe03f */
[----:B------:R-:W0:Y:S01]  /*9af0*/  LDGDEPBAR ;  /* 0x00000000000079af */ /* 0x000e220000000000 */
[----:B------:R-:W-:-:S02]  /*9b00*/  IMAD.X R99, R99, 0x1, R74, P6 ;  /* 0x0000000163637824 */ /* 0x000fc400030e064a */
[--C-:B------:R-:W-:Y:S02]  /*9b10*/  IMAD.X R101, R101, 0x1, R74.reuse, P0 ;  /* 0x0000000165657824 */ /* 0x100fe400000e064a */
[--C-:B------:R-:W-:Y:S02]  /*9b20*/  IMAD.X R103, R103, 0x1, R74.reuse, P1 ;  /* 0x0000000167677824 */ /* 0x100fe400008e064a */
[--C-:B------:R-:W-:Y:S02]  /*9b30*/  IMAD.X R105, R105, 0x1, R74.reuse, P2 ;  /* 0x0000000169697824 */ /* 0x100fe400010e064a */
[--C-:B------:R-:W-:Y:S02]  /*9b40*/  IMAD.X R107, R107, 0x1, R74.reuse, P3 ;  /* 0x000000016b6b7824 */ /* 0x100fe400018e064a */
[----:B------:R-:W-:Y:S01]  /*9b50*/  IMAD.X R109, R109, 0x1, R74, P4 ;  /* 0x000000016d6d7824 */ /* 0x000fe200020e064a */
[----:B-1----:R-:W-:Y:S06]  /*9b60*/  @P5 BRA `(.L_x_1) ;  /* 0xffffffdc00185947 */ /* 0x002fec000383ffff */
.L_x_0:
[----:B------:R-:W2:Y:S01]  /*9b70*/  LDL.LU R80, [R1+0x178] ;  /* 0x0001780001507983 */ /* 0x000ea20000300800 */
[----:B------:R-:W1:Y:S01]  /*9b80*/  S2R R95, SR_TID.X ;  /* 0x00000000005f7919 */ /* 0x000e620000002100 */
[----:B------:R-:W3:Y:S01]  /*9b90*/  S2R R81, SR_TID.X ;  /* 0x0000000000517919 */ /* 0x000ee20000002100 */
[----:B------:R-:W-:Y:S02]  /*9ba0*/  WARPGROUP.DEPBAR.LE gsb0, 0x0 ;  /* 0x00008000000079c5 */ /* 0x000fe40000010000 */
[----:B------:R-:W-:-:S04]  /*9bb0*/  DEPBAR.LE SB0, 0x0 ;  /* 0x000080000000791a */ /* 0x000fc80000000000 */
[----:B------:R-:W4:Y:S01]  /*9bc0*/  LDL.LU R58, [R1+0x19c] ;  /* 0x00019c00013a7983 */ /* 0x000f220000300800 */
[----:B------:R-:W-:Y:S01]  /*9bd0*/  ULDC UR6, c[0x0][0x248] ;  /* 0x0000920000067ab9 */ /* 0x000fe20000000800 */
[----:B------:R-:W-:Y:S02]  /*9be0*/  ULDC.64 UR8, c[0x0][0x220] ;  /* 0x0000880000087ab9 */ /* 0x000fe40000000a00 */
[----:B------:R-:W4:Y:S04]  /*9bf0*/  LDL.LU R61, [R1+0x198] ;  /* 0x00019800013d7983 */ /* 0x000f280000300800 */
[----:B------:R-:W4:Y:S01]  /*9c00*/  LDL.LU R57, [R1+0x194] ;  /* 0x0001940001397983 */ /* 0x000f220000300800 */
[C---:B-1----:R-:W-:Y:S01]  /*9c10*/  LOP3.LUT R124, R95.reuse, 0x100, RZ, 0xc0, !PT ;  /* 0x000001005f7c7812 */ /* 0x042fe200078ec0ff */
[----:B------:R-:W-:-:S02]  /*9c20*/  IMAD.SHL.U32 R95, R95, 0x400, RZ ;  /* 0x000004005f5f7824 */ /* 0x000fc400078e00ff */
[----:B------:R-:W4:Y:S01]  /*9c30*/  LDL.LU R60, [R1+0x190] ;  /* 0x00019000013c7983 */ /* 0x000f220000300800 */
[----:B------:R-:W-:Y:S01]  /*9c40*/  R2UR UR4, R124 ;  /* 0x000000007c0472ca */ /* 0x000fe200000e0000 */
[----:B---3-5:R-:W-:Y:S01]  /*9c50*/  IMAD.SHL.U32 R2, R81, 0x8, RZ ;  /* 0x0000000851027824 */ /* 0x028fe200078e00ff */
[----:B------:R-:W-:Y:S01]  /*9c60*/  LOP3.LUT R0, R95, 0x6000, RZ, 0xc0, !PT ;  /* 0x000060005f007812 */ /* 0x000fe200078ec0ff */
[C---:B------:R-:W-:Y:S01]  /*9c70*/  IMAD.SHL.U32 R3, R81.reuse, 0x20, RZ ;  /* 0x0000002051037824 */ /* 0x040fe200078e00ff */
[----:B------:R-:W3:Y:S01]  /*9c80*/  LDL.LU R59, [R1+0x18c] ;  /* 0x00018c00013b7983 */ /* 0x000ee20000300800 */
[C---:B------:R-:W-:Y:S01]  /*9c90*/  IMAD.SHL.U32 R4, R81.reuse, 0x1000, RZ ;  /* 0x0000100051047824 */ /* 0x040fe200078e00ff */
[----:B------:R-:W-:Y:S01]  /*9ca0*/  LOP3.LUT R2, R2, 0x700, RZ, 0xc0, !PT ;  /* 0x0000070002027812 */ /* 0x000fe200078ec0ff */
[C---:B------:R-:W-:Y:S01]  /*9cb0*/  IMAD.SHL.U32 R7, R81.reuse, 0x4, RZ ;  /* 0x0000000451077824 */ /* 0x040fe200078e00ff */
[----:B------:R-:W-:Y:S01]  /*9cc0*/  LOP3.LUT R0, R0, 0x60, R3, 0xf8, !PT ;  /* 0x0000006000007812 */ /* 0x000fe200078ef803 */
[----:B------:R-:W-:Y:S01]  /*9cd0*/  IMAD.SHL.U32 R5, R81, 0x10, RZ ;  /* 0x0000001051057824 */ /* 0x000fe200078e00ff */
[----:B------:R-:W-:-:S02]  /*9ce0*/  LOP3.LUT R4, R4, 0x6000, RZ, 0xc0, !PT ;  /* 0x0000600004047812 */ /* 0x000fc400078ec0ff */
[----:B------:R-:W-:Y:S01]  /*9cf0*/  LOP3.LUT R3, R2, 0x70, R7, 0xf8, !PT ;  /* 0x0000007002037812 */ /* 0x000fe200078ef807 */
[----:B------:R-:W-:Y:S01]  /*9d00*/  ULEA UR5, UR4, UR7, 0x4 ;  /* 0x0000000704057291 */ /* 0x000fe2000f8e203f */
[----:B------:R-:W-:Y:S01]  /*9d10*/  LOP3.LUT R2, R4, 0xff0, R5, 0xf8, !PT ;  /* 0x00000ff004027812 */ /* 0x000fe200078ef805 */
[----:B------:R-:W-:Y:S01]  /*9d20*/  IMAD.MOV.U32 R7, RZ, RZ, R36 ;  /* 0x000000ffff077224 */ /* 0x000fe200078e0024 */
[----:B------:R-:W-:Y:S01]  /*9d30*/  LOP3.LUT R56, R0, R3, RZ, 0x3c, !PT ;  /* 0x0000000300387212 */ /* 0x000fe200078e3cff */
[----:B------:R-:W-:Y:S02]  /*9d40*/  IMAD.MOV.U32 R11, RZ, RZ, R37 ;  /* 0x000000ffff0b7224 */ /* 0x000fe400078e0025 */
[----:B------:R-:W-:Y:S02]  /*9d50*/  IMAD.MOV.U32 R15, RZ, RZ, R38 ;  /* 0x000000ffff0f7224 */ /* 0x000fe400078e0026 */
[----:B------:R-:W-:Y:S02]  /*9d60*/  IMAD.MOV.U32 R4, RZ, RZ, R24 ;  /* 0x000000ffff047224 */ /* 0x000fe400078e0018 */
[----:B------:R-:W-:-:S02]  /*9d70*/  IMAD.MOV.U32 R5, RZ, RZ, R28 ;  /* 0x000000ffff057224 */ /* 0x000fc400078e001c */
[----:B------:R-:W-:Y:S01]  /*9d80*/  IMAD.MOV.U32 R6, RZ, RZ, R32 ;  /* 0x000000ffff067224 */ /* 0x000fe200078e0020 */
[----:B------:R-:W-:Y:S01]  /*9d90*/  BAR.SYNC.DEFER_BLOCKING 0x0 ;  /* 0x0000000000007b1d */ /* 0x000fe20000010000 */
[----:B------:R-:W-:Y:S02]  /*9da0*/  IMAD.MOV.U32 R8, RZ, RZ, R25 ;  /* 0x000000ffff087224 */ /* 0x000fe400078e0019 */
[----:B------:R-:W-:Y:S02]  /*9db0*/  IMAD.MOV.U32 R9, RZ, RZ, R29 ;  /* 0x000000ffff097224 */ /* 0x000fe400078e001d */
[----:B------:R-:W-:Y:S02]  /*9dc0*/  IMAD.MOV.U32 R10, RZ, RZ, R33 ;  /* 0x000000ffff0a7224 */ /* 0x000fe400078e0021 */
[----:B------:R-:W-:Y:S02]  /*9dd0*/  IMAD.MOV.U32 R12, RZ, RZ, R26 ;  /* 0x000000ffff0c7224 */ /* 0x000fe400078e001a */
[----:B------:R-:W-:-:S02]  /*9de0*/  IMAD.MOV.U32 R13, RZ, RZ, R30 ;  /* 0x000000ffff0d7224 */ /* 0x000fc400078e001e */
[----:B------:R-:W-:Y:S02]  /*9df0*/  IMAD.MOV.U32 R14, RZ, RZ, R34 ;  /* 0x000000ffff0e7224 */ /* 0x000fe400078e0022 */
[----:B------:R-:W-:Y:S02]  /*9e00*/  IMAD.MOV.U32 R36, RZ, RZ, R27 ;  /* 0x000000ffff247224 */ /* 0x000fe400078e001b */
[----:B------:R-:W-:Y:S02]  /*9e10*/  IMAD.MOV.U32 R37, RZ, RZ, R31 ;  /* 0x000000ffff257224 */ /* 0x000fe400078e001f */
[----:B------:R-:W-:Y:S01]  /*9e20*/  IMAD.MOV.U32 R38, RZ, RZ, R35 ;  /* 0x000000ffff267224 */ /* 0x000fe200078e0023 */
[----:B------:R-:W-:Y:S04]  /*9e30*/  STS.128 [R56+UR5], R4 ;  /* 0x0000000438007988 */ /* 0x000fe80008000c05 */
[----:B------:R-:W-:Y:S04]  /*9e40*/  STS.128 [R56+UR5+0x800], R8 ;  /* 0x0008000838007988 */ /* 0x000fe80008000c05 */
[----:B------:R-:W-:Y:S04]  /*9e50*/  STS.128 [R56+UR5+0x80], R12 ;  /* 0x0000800c38007988 */ /* 0x000fe80008000c05 */
[----:B------:R-:W-:Y:S01]  /*9e60*/  STS.128 [R56+UR5+0x880], R36 ;  /* 0x0008802438007988 */ /* 0x000fe20008000c05 */
[----:B------:R-:W-:-:S06]  /*9e70*/  USHF.R.U32.HI UR4, URZ, 0x3, UR4 ;  /* 0x000000033f047899 */ /* 0x000fcc0008011604 */
[----:B------:R-:W-:Y:S01]  /*9e80*/  LOP3.LUT R2, R2, UR4, RZ, 0x3c, !PT ;  /* 0x0000000402027c12 */ /* 0x000fe2000f8e3cff */
[----:B------:R-:W-:Y:S03]  /*9e90*/  BAR.SYNC.DEFER_BLOCKING 0x0 ;  /* 0x0000000000007b1d */ /* 0x000fe60000010000 */
[----:B------:R-:W-:-:S03]  /*9ea0*/  LOP3.LUT R0, R2, 0x40, RZ, 0x3c, !PT ;  /* 0x0000004002007812 */ /* 0x000fc600078e3cff */
[----:B------:R-:W-:Y:S01]  /*9eb0*/  ULDC UR4, c[0x0][0x244] ;  /* 0x0000910000047ab9 */ /* 0x000fe20000000800 */
[----:B------:R-:W1:Y:S04]  /*9ec0*/  LDS.128 R4, [R2+UR7] ;  /* 0x0000000702047984 */ /* 0x000e680008000c00 */
[----:B------:R-:W-:Y:S04]  /*9ed0*/  LDS.128 R12, [R2+UR7+0x1000] ;  /* 0x00100007020c7984 */ /* 0x000fe80008000c00 */
[----:B------:R-:W1:Y:S04]  /*9ee0*/  LDS.128 R16, [R0+UR7] ;  /* 0x0000000700107984 */ /* 0x000e680008000c00 */
[----:B------:R-:W-:Y:S01]  /*9ef0*/  LDS.128 R8, [R0+UR7+0x1000] ;  /* 0x0010000700087984 */ /* 0x000fe20008000c00 */
[----:B------:R-:W-:-:S02]  /*9f00*/  IMAD.MOV.U32 R20, RZ, RZ, R40 ;  /* 0x000000ffff147224 */ /* 0x000fc400078e0028 */
[----:B------:R-:W-:Y:S02]  /*9f10*/  IMAD.MOV.U32 R21, RZ, RZ, R44 ;  /* 0x000000ffff157224 */ /* 0x000fe400078e002c */
[----:B------:R-:W-:Y:S02]  /*9f20*/  IMAD.MOV.U32 R22, RZ, RZ, R48 ;  /* 0x000000ffff167224 */ /* 0x000fe400078e0030 */
[----:B------:R-:W-:Y:S01]  /*9f30*/  IMAD.MOV.U32 R23, RZ, RZ, R52 ;  /* 0x000000ffff177224 */ /* 0x000fe200078e0034 */
[----:B------:R-:W-:Y:S01]  /*9f40*/  BAR.SYNC.DEFER_BLOCKING 0x0 ;  /* 0x0000000000007b1d */ /* 0x000fe20000010000 */
[----:B------:R-:W-:Y:S02]  /*9f50*/  IMAD.MOV.U32 R27, RZ, RZ, R54 ;  /* 0x000000ffff1b7224 */ /* 0x000fe400078e0036 */
[----:B------:R-:W-:Y:S02]  /*9f60*/  IMAD.MOV.U32 R24, RZ, RZ, R42 ;  /* 0x000000ffff187224 */ /* 0x000fe400078e002a */
[----:B------:R-:W-:-:S02]  /*9f70*/  IMAD.MOV.U32 R25, RZ, RZ, R46 ;  /* 0x000000ffff197224 */ /* 0x000fc400078e002e */
[----:B------:R-:W-:Y:S02]  /*9f80*/  IMAD.MOV.U32 R26, RZ, RZ, R50 ;  /* 0x000000ffff1a7224 */ /* 0x000fe400078e0032 */
[----:B------:R-:W-:Y:S02]  /*9f90*/  IMAD.MOV.U32 R52, RZ, RZ, R43 ;  /* 0x000000ffff347224 */ /* 0x000fe400078e002b */
[----:B------:R-:W-:Y:S01]  /*9fa0*/  IMAD.MOV.U32 R54, RZ, RZ, R51 ;  /* 0x000000ffff367224 */ /* 0x000fe200078e0033 */
[----:B------:R1:W-:Y:S04]  /*9fb0*/  STS.128 [R56+UR5], R20 ;  /* 0x0000001438007988 */ /* 0x0003e80008000c05 */
[----:B------:R-:W-:Y:S01]  /*9fc0*/  STS.128 [R56+UR5+0x80], R24 ;  /* 0x0000801838007988 */ /* 0x000fe20008000c05 */
[----:B-1----:R-:W-:-:S02]  /*9fd0*/  IMAD.MOV.U32 R23, RZ, RZ, R53 ;  /* 0x000000ffff177224 */ /* 0x002fc400078e0035 */
[----:B------:R-:W-:Y:S02]  /*9fe0*/  IMAD.MOV.U32 R20, RZ, RZ, R41 ;  /* 0x000000ffff147224 */ /* 0x000fe400078e0029 */
[----:B------:R-:W-:Y:S02]  /*9ff0*/  IMAD.MOV.U32 R21, RZ, RZ, R45 ;  /* 0x000000ffff157224 */ /* 0x000fe400078e002d */
[----:B------:R-:W-:Y:S02]  /*a000*/  IMAD.MOV.U32 R22, RZ, RZ, R49 ;  /* 0x000000ffff167224 */ /* 0x000fe400078e0031 */
[----:B------:R-:W-:-:S03]  /*a010*/  IMAD.MOV.U32 R53, RZ, RZ, R47 ;  /* 0x000000ffff357224 */ /* 0x000fc600078e002f */
[----:B------:R-:W-:Y:S04]  /*a020*/  STS.128 [R56+UR5+0x800], R20 ;  /* 0x0008001438007988 */ /* 0x000fe80008000c05 */
[----:B------:R1:W-:Y:S01]  /*a030*/  STS.128 [R56+UR5+0x880], R52 ;  /* 0x0008803438007988 */ /* 0x0003e20008000c05 */
[----:B------:R-:W-:Y:S06]  /*a040*/  BAR.SYNC.DEFER_BLOCKING 0x0 ;  /* 0x0000000000007b1d */ /* 0x000fec0000010000 */
[----:B------:R-:W3:Y:S04]  /*a050*/  LDS.128 R20, [R2+UR7] ;  /* 0x0000000702147984 */ /* 0x000ee80008000c00 */
[----:B------:R-:W3:Y:S01]  /*a060*/  LDS.128 R24, [R0+UR7] ;  /* 0x0000000700187984 */ /* 0x000ee20008000c00 */
[C---:B--2---:R-:W-:Y:S01]  /*a070*/  ISETP.GE.AND P0, PT, R80.reuse, R76, PT ;  /* 0x0000004c5000720c */ /* 0x044fe20003f06270 */
[----:B------:R-:W-:-:S05]  /*a080*/  IMAD R28, R80, UR4, RZ ;  /* 0x00000004501c7c24 */ /* 0x000fca000f8e02ff */
[----:B------:R-:W-:Y:S02]  /*a090*/  LEA R3, P2, R28, UR8, 0x2 ;  /* 0x000000081c037c11 */ /* 0x000fe4000f8410ff */
[C---:B----4-:R-:W-:Y:S01]  /*a0a0*/  ISETP.LT.AND P1, PT, R58.reuse, R77, !P0 ;  /* 0x0000004d3a00720c */ /* 0x050fe20004721270 */
[----:B------:R-:W-:Y:S02]  /*a0b0*/  IMAD R29, R58, UR6, RZ ;  /* 0x000000063a1d7c24 */ /* 0x000fe4000f8e02ff */
[----:B------:R-:W2:Y:S01]  /*a0c0*/  LDL.LU R58, [R1+0x1ac] ;  /* 0x0001ac00013a7983 */ /* 0x000ea20000300800 */
[----:B------:R-:W-:Y:S02]  /*a0d0*/  LEA.HI.X.SX32 R28, R28, UR9, 0x2, P2 ;  /* 0x000000091c1c7c11 */ /* 0x000fe400090f16ff */
[----:B------:R-:W-:Y:S01]  /*a0e0*/  LEA R30, P2, R29, R3, 0x2 ;  /* 0x000000031d1e7211 */ /* 0x000fe200078410ff */
[----:B------:R-:W4:Y:S01]  /*a0f0*/  LDL.LU R62, [R1+0x1a8] ;  /* 0x0001a800013e7983 */ /* 0x000f220000300800 */
[----:B------:R-:W-:-:S02]  /*a100*/  ISETP.LT.AND P3, PT, R57, R77, !P0 ;  /* 0x0000004d3900720c */ /* 0x000fc40004761270 */
[----:B------:R-:W-:Y:S01]  /*a110*/  LEA.HI.X.SX32 R31, R29, R28, 0x2, P2 ;  /* 0x0000001c1d1f7211 */ /* 0x000fe200010f16ff */
[----:B------:R-:W-:Y:S01]  /*a120*/  IMAD R29, R57, UR6, RZ ;  /* 0x00000006391d7c24 */ /* 0x000fe2000f8e02ff */
[C---:B------:R-:W-:Y:S01]  /*a130*/  ISETP.LT.AND P4, PT, R61.reuse, R77, !P0 ;  /* 0x0000004d3d00720c */ /* 0x040fe20004781270 */
[----:B------:R-:W4:Y:S01]  /*a140*/  LDL.LU R57, [R1+0x1a4] ;  /* 0x0001a40001397983 */ /* 0x000f220000300800 */
[----:B------:R-:W-:-:S03]  /*a150*/  IMAD R33, R61, UR6, RZ ;  /* 0x000000063d217c24 */ /* 0x000fc6000f8e02ff */
[----:B------:R-:W4:Y:S04]  /*a160*/  LDL.LU R61, [R1+0x1a0] ;  /* 0x0001a000013d7983 */ /* 0x000f280000300800 */
[----:B-1----:R-:W4:Y:S01]  /*a170*/  LDL.LU R56, [R1+0x188] ;  /* 0x0001880001387983 */ /* 0x002f220000300800 */
[-C--:B------:R-:W-:Y:S02]  /*a180*/  LEA R32, P5, R33, R3.reuse, 0x2 ;  /* 0x0000000321207211 */ /* 0x080fe400078a10ff */
[----:B------:R-:W-:Y:S02]  /*a190*/  LEA R34, P6, R29, R3, 0x2 ;  /* 0x000000031d227211 */ /* 0x000fe400078c10ff */
[-C--:B------:R-:W-:Y:S02]  /*a1a0*/  LEA.HI.X.SX32 R33, R33, R28.reuse, 0x2, P5 ;  /* 0x0000001c21217211 */ /* 0x080fe400028f16ff */
[----:B------:R-:W-:Y:S01]  /*a1b0*/  LEA.HI.X.SX32 R35, R29, R28, 0x2, P6 ;  /* 0x0000001c1d237211 */ /* 0x000fe200030f16ff */
[----:B---3--:R-:W-:Y:S01]  /*a1c0*/  IMAD R29, R59, UR6, RZ ;  /* 0x000000063b1d7c24 */ /* 0x008fe2000f8e02ff */
[----:B------:R1:W-:Y:S01]  /*a1d0*/  @P1 STG.E desc[UR16][R30.64], R4 ;  /* 0x000000041e001986 */ /* 0x0003e2000c101910 */
[C---:B------:R-:W-:Y:S01]  /*a1e0*/  IMAD R37, R60.reuse, UR6, RZ ;  /* 0x000000063c257c24 */ /* 0x040fe2000f8e02ff */
[----:B------:R-:W-:-:S02]  /*a1f0*/  ISETP.LT.AND P2, PT, R60, R77, !P0 ;  /* 0x0000004d3c00720c */ /* 0x000fc40004741270 */
[----:B------:R3:W-:Y:S04]  /*a200*/  @P4 STG.E desc[UR16][R32.64], R16 ;  /* 0x0000001020004986 */ /* 0x0007e8000c101910 */
[----:B------:R3:W-:Y:S01]  /*a210*/  @P3 STG.E desc[UR16][R34.64], R5 ;  /* 0x0000000522003986 */ /* 0x0007e2000c101910 */
[----:B------:R-:W-:Y:S02]  /*a220*/  ISETP.LT.AND P1, PT, R59, R77, !P0 ;  /* 0x0000004d3b00720c */ /* 0x000fe40004721270 */
[-C--:B-1----:R-:W-:Y:S01]  /*a230*/  LEA R30, P3, R29, R3.reuse, 0x2 ;  /* 0x000000031d1e7211 */ /* 0x082fe200078610ff */
[----:B------:R-:W3:Y:S01]  /*a240*/  LDL.LU R60, [R1+0x184] ;  /* 0x00018400013c7983 */ /* 0x000ee20000300800 */
[----:B------:R-:W-:Y:S02]  /*a250*/  LEA R36, P5, R37, R3, 0x2 ;  /* 0x0000000325247211 */ /* 0x000fe400078a10ff */
[-C--:B------:R-:W-:Y:S01]  /*a260*/  LEA.HI.X.SX32 R31, R29, R28.reuse, 0x2, P3 ;  /* 0x0000001c1d1f7211 */ /* 0x080fe200018f16ff */
[----:B------:R-:W3:Y:S01]  /*a270*/  LDL.LU R59, [R1+0x180] ;  /* 0x00018000013b7983 */ /* 0x000ee20000300800 */
[----:B------:R-:W-:-:S05]  /*a280*/  LEA.HI.X.SX32 R37, R37, R28, 0x2, P5 ;  /* 0x0000001c25257211 */ /* 0x000fca00028f16ff */
[----:B------:R-:W-:Y:S04]  /*a290*/  @P2 STG.E desc[UR16][R36.64], R17 ;  /* 0x0000001124002986 */ /* 0x000fe8000c101910 */
[----:B------:R1:W-:Y:S01]  /*a2a0*/  @P1 STG.E desc[UR16][R30.64], R6 ;  /* 0x000000061e001986 */ /* 0x0003e2000c101910 */
[C---:B--2---:R-:W-:Y:S01]  /*a2b0*/  ISETP.LT.AND P4, PT, R58.reuse, R77, !P0 ;  /* 0x0000004d3a00720c */ /* 0x044fe20004781270 */
[----:B------:R-:W-:Y:S02]  /*a2c0*/  IMAD R29, R58, UR6, RZ ;  /* 0x000000063a1d7c24 */ /* 0x000fe4000f8e02ff */
[----:B------:R-:W2:Y:S01]  /*a2d0*/  LDL.LU R58, [R1+0x17c] ;  /* 0x00017c00013a7983 */ /* 0x000ea20000300800 */
[----:B----4-:R-:W-:Y:S02]  /*a2e0*/  IMAD R38, R62, UR6, RZ ;  /* 0x000000063e267c24 */ /* 0x010fe4000f8e02ff */
[----:B---3--:R-:W-:-:S03]  /*a2f0*/  LEA R32, P2, R29, R3, 0x2 ;  /* 0x000000031d207211 */ /* 0x008fc600078410ff */
[----:B------:R-:W-:Y:S01]  /*a300*/  LEA R4, P5, R38, R3, 0x2 ;  /* 0x0000000326047211 */ /* 0x000fe200078a10ff */
[C---:B------:R-:W-:Y:S01]  /*a310*/  IMAD R34, R57.reuse, UR6, RZ ;  /* 0x0000000639227c24 */ /* 0x040fe2000f8e02ff */
[-C--:B------:R-:W-:Y:S02]  /*a320*/  ISETP.LT.AND P1, PT, R57, R77.reuse, !P0 ;  /* 0x0000004d3900720c */ /* 0x080fe40004721270 */
[-C--:B------:R-:W-:Y:S01]  /*a330*/  ISETP.LT.AND P3, PT, R62, R77.reuse, !P0 ;  /* 0x0000004d3e00720c */ /* 0x080fe20004761270 */
[----:B------:R-:W3:Y:S01]  /*a340*/  LDL.LU R57, [R1+0x174] ;  /* 0x0001740001397983 */ /* 0x000ee20000300800 */
[-C--:B------:R-:W-:Y:S01]  /*a350*/  LEA.HI.X.SX32 R33, R29, R28.reuse, 0x2, P2 ;  /* 0x0000001c1d217211 */ /* 0x080fe200010f16ff */
[C---:B------:R-:W-:Y:S01]  /*a360*/  IMAD R29, R61.reuse, UR6, RZ ;  /* 0x000000063d1d7c24 */ /* 0x040fe2000f8e02ff */
[-C--:B------:R-:W-:Y:S01]  /*a370*/  ISETP.LT.AND P2, PT, R61, R77.reuse, !P0 ;  /* 0x0000004d3d00720c */ /* 0x080fe20004741270 */
[----:B------:R-:W4:Y:S01]  /*a380*/  LDL.LU R62, [R1+0x170] ;  /* 0x00017000013e7983 */ /* 0x000f220000300800 */
[----:B------:R-:W-:Y:S01]  /*a390*/  LEA.HI.X.SX32 R5, R38, R28, 0x2, P5 ;  /* 0x0000001c26057211 */ /* 0x000fe200028f16ff */
[C---:B-1----:R-:W-:Y:S01]  /*a3a0*/  IMAD R6, R56.reuse, UR6, RZ ;  /* 0x0000000638067c24 */ /* 0x042fe2000f8e02ff */
[----:B------:R-:W-:Y:S01]  /*a3b0*/  ISETP.LT.AND P5, PT, R56, R77, !P0 ;  /* 0x0000004d3800720c */ /* 0x000fe200047a1270 */
[----:B------:R-:W4:Y:S04]  /*a3c0*/  LDL.LU R61, [R1+0x16c] ;  /* 0x00016c00013d7983 */ /* 0x000f280000300800 */
[----:B------:R-:W4:Y:S01]  /*a3d0*/  LDL.LU R56, [R1+0x168] ;  /* 0x0001680001387983 */ /* 0x000f220000300800 */
[----:B------:R-:W-:-:S04]  /*a3e0*/  LEA R16, P6, R34, R3, 0x2 ;  /* 0x0000000322107211 */ /* 0x000fc800078c10ff */
[----:B------:R-:W-:Y:S01]  /*a3f0*/  LEA.HI.X.SX32 R17, R34, R28, 0x2, P6 ;  /* 0x0000001c22117211 */ /* 0x000fe200030f16ff */
[----:B------:R1:W-:Y:S01]  /*a400*/  @P4 STG.E desc[UR16][R32.64], R18 ;  /* 0x0000001220004986 */ /* 0x0003e2000c101910 */
[----:B------:R-:W-:-:S03]  /*a410*/  LEA R30, P4, R29, R3, 0x2 ;  /* 0x000000031d1e7211 */ /* 0x000fc600078810ff */
[----:B------:R1:W-:Y:S01]  /*a420*/  @P3 STG.E desc[UR16][R4.64], R7 ;  /* 0x0000000704003986 */ /* 0x0003e2000c101910 */
[----:B------:R-:W-:-:S03]  /*a430*/  LEA.HI.X.SX32 R31, R29, R28, 0x2, P4 ;  /* 0x0000001c1d1f7211 */ /* 0x000fc600020f16ff */
[----:B------:R2:W-:Y:S01]  /*a440*/  @P1 STG.E desc[UR16][R16.64], R19 ;  /* 0x0000001310001986 */ /* 0x0005e2000c101910 */
[----:B------:R-:W-:Y:S02]  /*a450*/  LEA R34, P1, R6, R3, 0x2 ;  /* 0x0000000306227211 */ /* 0x000fe400078210ff */
[CC--:B------:R-:W-:Y:S01]  /*a460*/  ISETP.LT.AND P4, PT, R60.reuse, R77.reuse, !P0 ;  /* 0x0000004d3c00720c */ /* 0x0c0fe20004781270 */
[----:B-1----:R-:W-:Y:S01]  /*a470*/  IMAD R18, R60, UR6, RZ ;  /* 0x000000063c127c24 */ /* 0x002fe2000f8e02ff */
[----:B------:R-:W-:Y:S01]  /*a480*/  LEA.HI.X.SX32 R35, R6, R28, 0x2, P1 ;  /* 0x0000001c06237211 */ /* 0x000fe200008f16ff */
[----:B------:R1:W-:Y:S01]  /*a490*/  @P2 STG.E desc[UR16][R30.64], R20 ;  /* 0x000000141e002986 */ /* 0x0003e2000c101910 */
[C---:B------:R-:W-:Y:S01]  /*a4a0*/  ISETP.LT.AND P3, PT, R59.reuse, R77, !P0 ;  /* 0x0000004d3b00720c */ /* 0x040fe20004761270 */
[----:B------:R-:W-:Y:S02]  /*a4b0*/  IMAD R7, R59, UR6, RZ ;  /* 0x000000063b077c24 */ /* 0x000fe4000f8e02ff */
[----:B------:R-:W4:Y:S01]  /*a4c0*/  LDL.LU R60, [R1+0x164] ;  /* 0x00016400013c7983 */ /* 0x000f220000300800 */
[----:B------:R-:W-:-:S03]  /*a4d0*/  LEA R4, P1, R18, R3, 0x2 ;  /* 0x0000000312047211 */ /* 0x000fc600078210ff */
[----:B------:R1:W-:Y:S01]  /*a4e0*/  @P5 STG.E desc[UR16][R34.64], R24 ;  /* 0x0000001822005986 */ /* 0x0003e2000c101910 */
[----:B------:R-:W-:-:S03]  /*a4f0*/  LEA R6, P5, R7, R3, 0x2 ;  /* 0x0000000307067211 */ /* 0x000fc600078a10ff */
[----:B------:R-:W4:Y:S01]  /*a500*/  LDL.LU R59, [R1+0x160] ;  /* 0x00016000013b7983 */ /* 0x000f220000300800 */
[-C--:B------:R-:W-:Y:S02]  /*a510*/  LEA.HI.X.SX32 R5, R18, R28.reuse, 0x2, P1 ;  /* 0x0000001c12057211 */ /* 0x080fe400008f16ff */
[----:B------:R-:W-:-:S03]  /*a520*/  LEA.HI.X.SX32 R7, R7, R28, 0x2, P5 ;  /* 0x0000001c07077211 */ /* 0x000fc600028f16ff */
[----:B------:R1:W-:Y:S04]  /*a530*/  @P4 STG.E desc[UR16][R4.64], R21 ;  /* 0x0000001504004986 */ /* 0x0003e8000c101910 */
[----:B------:R1:W-:Y:S01]  /*a540*/  @P3 STG.E desc[UR16][R6.64], R25 ;  /* 0x0000001906003986 */ /* 0x0003e2000c101910 */
[C---:B--2---:R-:W-:Y:S01]  /*a550*/  IMAD R29, R58.reuse, UR6, RZ ;  /* 0x000000063a1d7c24 */ /* 0x044fe2000f8e02ff */
[----:B------:R-:W-:Y:S02]  /*a560*/  ISETP.LT.AND P2, PT, R58, R77, !P0 ;  /* 0x0000004d3a00720c */ /* 0x000fe40004741270 */
[----:B------:R-:W2:Y:S02]  /*a570*/  LDL.LU R58, [R1+0x15c] ;  /* 0x00015c00013a7983 */ /* 0x000ea40000300800 */
[----:B------:R-:W-:-:S04]  /*a580*/  LEA R16, P6, R29, R3, 0x2 ;  /* 0x000000031d107211 */ /* 0x000fc800078c10ff */
[----:B------:R-:W-:Y:S02]  /*a590*/  LEA.HI.X.SX32 R17, R29, R28, 0x2, P6 ;  /* 0x0000001c1d117211 */ /* 0x000fe400030f16ff */
[CC--:B---3--:R-:W-:Y:S01]  /*a5a0*/  ISETP.LT.AND P1, PT, R57.reuse, R77.reuse, !P0 ;  /* 0x0000004d3900720c */ /* 0x0c8fe20004721270 */
[----:B------:R-:W-:Y:S02]  /*a5b0*/  IMAD R19, R57, UR6, RZ ;  /* 0x0000000639137c24 */ /* 0x000fe4000f8e02ff */
[----:B------:R-:W3:Y:S04]  /*a5c0*/  LDL.LU R57, [R1+0x158] ;  /* 0x0001580001397983 */ /* 0x000ee80000300800 */
[----:B------:R1:W-:Y:S01]  /*a5d0*/  @P2 STG.E desc[UR16][R16.64], R22 ;  /* 0x0000001610002986 */ /* 0x0003e2000c101910 */
[C---:B----4-:R-:W-:Y:S01]  /*a5e0*/  ISETP.LT.AND P2, PT, R56.reuse, R77, !P0 ;  /* 0x0000004d3800720c */ /* 0x050fe20004741270 */
[----:B------:R-:W-:-:S02]  /*a5f0*/  IMAD R29, R56, UR6, RZ ;  /* 0x00000006381d7c24 */ /* 0x000fc4000f8e02ff */
[----:B------:R-:W4:Y:S04]  /*a600*/  LDL.LU R56, [R1+0x154] ;  /* 0x0001540001387983 */ /* 0x000f280000300800 */
[----:B------:R-:W4:Y:S01]  /*a610*/  LDL.LU R65, [R1+0x150] ;  /* 0x0001500001417983 */ /* 0x000f220000300800 */
[----:B------:R-:W-:-:S03]  /*a620*/  LEA R18, P5, R19, R3, 0x2 ;  /* 0x0000000313127211 */ /* 0x000fc600078a10ff */
[----:B------:R-:W4:Y:S01]  /*a630*/  LDL.LU R64, [R1+0x14c] ;  /* 0x00014c0001407983 */ /* 0x000f220000300800 */
[C---:B-1----:R-:W-:Y:S01]  /*a640*/  IMAD R20, R62.reuse, UR6, RZ ;  /* 0x000000063e147c24 */ /* 0x042fe2000f8e02ff */
[-C--:B------:R-:W-:Y:S01]  /*a650*/  ISETP.LT.AND P4, PT, R62, R77.reuse, !P0 ;  /* 0x0000004d3e00720c */ /* 0x080fe20004781270 */
[C---:B------:R-:W-:Y:S01]  /*a660*/  IMAD R24, R61.reuse, UR6, RZ ;  /* 0x000000063d187c24 */ /* 0x040fe2000f8e02ff */
[----:B------:R-:W4:Y:S01]  /*a670*/  LDL.LU R63, [R1+0x148] ;  /* 0x00014800013f7983 */ /* 0x000f220000300800 */
[----:B------:R-:W-:-:S03]  /*a680*/  ISETP.LT.AND P3, PT, R61, R77, !P0 ;  /* 0x0000004d3d00720c */ /* 0x000fc60004761270 */
[----:B------:R-:W4:Y:S01]  /*a690*/  LDL.LU R62, [R1+0x144] ;  /* 0x00014400013e7983 */ /* 0x000f220000300800 */
[-C--:B------:R-:W-:Y:S02]  /*a6a0*/  LEA.HI.X.SX32 R19, R19, R28.reuse, 0x2, P5 ;  /* 0x0000001c13137211 */ /* 0x080fe400028f16ff */
[-C--:B------:R-:W-:Y:S01]  /*a6b0*/  LEA R4, P5, R20, R3.reuse, 0x2 ;  /* 0x0000000314047211 */ /* 0x080fe200078a10ff */
[----:B------:R-:W4:Y:S01]  /*a6c0*/  LDL.LU R61, [R1+0x140] ;  /* 0x00014000013d7983 */ /* 0x000f220000300800 */
[-C--:B------:R-:W-:Y:S02]  /*a6d0*/  LEA R6, P6, R24, R3.reuse, 0x2 ;  /* 0x0000000318067211 */ /* 0x080fe400078c10ff */
[-C--:B------:R-:W-:Y:S01]  /*a6e0*/  LEA.HI.X.SX32 R5, R20, R28.reuse, 0x2, P5 ;  /* 0x0000001c14057211 */ /* 0x080fe200028f16ff */
[----:B------:R1:W-:Y:S01]  /*a6f0*/  @P1 STG.E desc[UR16][R18.64], R26 ;  /* 0x0000001a12001986 */ /* 0x0003e2000c101910 */
[----:B------:R-:W-:Y:S01]  /*a700*/  LEA.HI.X.SX32 R7, R24, R28, 0x2, P6 ;  /* 0x0000001c18077211 */ /* 0x000fe200030f16ff */
[C---:B------:R-:W-:Y:S01]  /*a710*/  IMAD R21, R60.reuse, UR6, RZ ;  /* 0x000000063c157c24 */ /* 0x040fe2000f8e02ff */
[----:B------:R-:W-:Y:S01]  /*a720*/  LEA R16, P1, R29, R3, 0x2 ;  /* 0x000000031d107211 */ /* 0x000fe200078210ff */
[----:B------:R1:W-:Y:S01]  /*a730*/  @P4 STG.E desc[UR16][R4.64], R23 ;  /* 0x0000001704004986 */ /* 0x0003e2000c101910 */
[----:B------:R-:W-:-:S02]  /*a740*/  ISETP.LT.AND P5, PT, R60, R77, !P0 ;  /* 0x0000004d3c00720c */ /* 0x000fc400047a1270 */
[----:B------:R-:W-:Y:S01]  /*a750*/  ISETP.LT.AND P4, PT, R59, R77, !P0 ;  /* 0x0000004d3b00720c */ /* 0x000fe20004781270 */
[----:B------:R-:W-:Y:S01]  /*a760*/  @P3 STG.E desc[UR16][R6.64], R27 ;  /* 0x0000001b06003986 */ /* 0x000fe2000c101910 */
[----:B------:R-:W-:Y:S01]  /*a770*/  LEA.HI.X.SX32 R17, R29, R28, 0x2, P1 ;  /* 0x0000001c1d117211 */ /* 0x000fe200008f16ff */
[----:B-1----:R-:W-:Y:S02]  /*a780*/  IMAD R18, R59, UR6, RZ ;  /* 0x000000063b127c24 */ /* 0x002fe4000f8e02ff */
[----:B------:R-:W4:Y:S01]  /*a790*/  LDL.LU R60, [R1+0x13c] ;  /* 0x00013c00013c7983 */ /* 0x000f220000300800 */
[----:B------:R-:W-:-:S03]  /*a7a0*/  LEA R20, P1, R21, R3, 0x2 ;  /* 0x0000000315147211 */ /* 0x000fc600078210ff */
[----:B------:R-:W4:Y:S01]  /*a7b0*/  LDL.LU R59, [R1+0x138] ;  /* 0x00013800013b7983 */ /* 0x000f220000300800 */
[-C--:B------:R-:W-:Y:S02]  /*a7c0*/  LEA.HI.X.SX32 R21, R21, R28.reuse, 0x2, P1 ;  /* 0x0000001c15157211 */ /* 0x080fe400008f16ff */
[C---:B------:R-:W-:Y:S01]  /*a7d0*/  LEA R22, P1, R18.reuse, R3, 0x2 ;  /* 0x0000000312167211 */ /* 0x040fe200078210ff */
[----:B------:R1:W-:Y:S03]  /*a7e0*/  @P2 STG.E desc[UR16][R16.64], R12 ;  /* 0x0000000c10002986 */ /* 0x0003e6000c101910 */
[----:B------:R-:W-:Y:S01]  /*a7f0*/  LEA.HI.X.SX32 R23, R18, R28, 0x2, P1 ;  /* 0x0000001c12177211 */ /* 0x000fe200008f16ff */
[----:B------:R-:W1:Y:S04]  /*a800*/  LDS.128 R4, [R2+UR7+0x1000] ;  /* 0x0010000702047984 */ /* 0x000e680008000c00 */
[----:B------:R-:W1:Y:S01]  /*a810*/  LDS.128 R16, [R0+UR7+0x1000] ;  /* 0x0010000700107984 */ /* 0x000e620008000c00 */
[C---:B--2---:R-:W-:Y:S01]  /*a820*/  ISETP.LT.AND P3, PT, R58.reuse, R77, !P0 ;  /* 0x0000004d3a00720c */ /* 0x044fe20004761270 */
[----:B------:R-:W-:-:S02]  /*a830*/  IMAD R25, R58, UR6, RZ ;  /* 0x000000063a197c24 */ /* 0x000fc4000f8e02ff */
[----:B------:R-:W2:Y:S01]  /*a840*/  LDL.LU R58, [R1+0x134] ;  /* 0x00013400013a7983 */ /* 0x000ea20000300800 */
[CC--:B---3--:R-:W-:Y:S01]  /*a850*/  ISETP.LT.AND P2, PT, R57.reuse, R77.reuse, !P0 ;  /* 0x0000004d3900720c */ /* 0x0c8fe20004741270 */
[----:B------:R-:W-:Y:S02]  /*a860*/  IMAD R29, R57, UR6, RZ ;  /* 0x00000006391d7c24 */ /* 0x000fe4000f8e02ff */
[----:B------:R-:W3:Y:S01]  /*a870*/  LDL.LU R57, [R1+0x130] ;  /* 0x0001300001397983 */ /* 0x000ee20000300800 */
[C---:B----4-:R-:W-:Y:S01]  /*a880*/  ISETP.LT.AND P1, PT, R56.reuse, R77, !P0 ;  /* 0x0000004d3800720c */ /* 0x050fe20004721270 */
[----:B-1----:R-:W-:Y:S02]  /*a890*/  IMAD R12, R56, UR6, RZ ;  /* 0x00000006380c7c24 */ /* 0x002fe4000f8e02ff */
[----:B------:R-:W4:Y:S04]  /*a8a0*/  LDL.LU R56, [R1+0x12c] ;  /* 0x00012c0001387983 */ /* 0x000f280000300800 */
[----:B------:R1:W-:Y:S01]  /*a8b0*/  @P5 STG.E desc[UR16][R20.64], R8 ;  /* 0x0000000814005986 */ /* 0x0003e2000c101910 */
[----:B------:R-:W-:-:S02]  /*a8c0*/  LEA R24, P5, R25, R3, 0x2 ;  /* 0x0000000319187211 */ /* 0x000fc400078a10ff */
[-C--:B------:R-:W-:Y:S02]  /*a8d0*/  LEA R26, P6, R29, R3.reuse, 0x2 ;  /* 0x000000031d1a7211 */ /* 0x080fe400078c10ff */
[-C--:B------:R-:W-:Y:S02]  /*a8e0*/  LEA.HI.X.SX32 R25, R25, R28.reuse, 0x2, P5 ;  /* 0x0000001c19197211 */ /* 0x080fe400028f16ff */
[-C--:B------:R-:W-:Y:S02]  /*a8f0*/  LEA.HI.X.SX32 R27, R29, R28.reuse, 0x2, P6 ;  /* 0x0000001c1d1b7211 */ /* 0x080fe400030f16ff */
[C---:B-1----:R-:W-:Y:S01]  /*a900*/  LEA R20, P5, R12.reuse, R3, 0x2 ;  /* 0x000000030c147211 */ /* 0x042fe200078a10ff */
[----:B------:R-:W-:Y:S01]  /*a910*/  IMAD R0, R65, UR6, RZ ;  /* 0x0000000641007c24 */ /* 0x000fe2000f8e02ff */
[----:B------:R-:W-:Y:S02]  /*a920*/  @P4 STG.E desc[UR16][R22.64], R13 ;  /* 0x0000000d16004986 */ /* 0x000fe4000c101910 */
[----:B------:R-:W-:-:S02]  /*a930*/  LEA.HI.X.SX32 R21, R12, R28, 0x2, P5 ;  /* 0x0000001c0c157211 */ /* 0x000fc400028f16ff */
[----:B------:R1:W-:Y:S01]  /*a940*/  @P3 STG.E desc[UR16][R24.64], R9 ;  /* 0x0000000918003986 */ /* 0x0003e2000c101910 */
[----:B------:R-:W-:-:S03]  /*a950*/  IMAD R2, R64, UR6, RZ ;  /* 0x0000000640027c24 */ /* 0x000fc6000f8e02ff */
[----:B------:R-:W-:Y:S01]  /*a960*/  @P2 STG.E desc[UR16][R26.64], R14 ;  /* 0x0000000e1a002986 */ /* 0x000fe2000c101910 */
[----:B------:R-:W-:-:S03]  /*a970*/  ISETP.LT.AND P4, PT, R65, R77, !P0 ;  /* 0x0000004d4100720c */ /* 0x000fc60004781270 */
[----:B------:R1:W-:Y:S01]  /*a980*/  @P1 STG.E desc[UR16][R20.64], R10 ;  /* 0x0000000a14001986 */ /* 0x0003e2000c101910 */
[----:B------:R-:W-:Y:S01]  /*a990*/  LEA R8, P1, R0, R3, 0x2 ;  /* 0x0000000300087211 */ /* 0x000fe200078210ff */
[C---:B------:R-:W-:Y:S01]  /*a9a0*/  IMAD R29, R63.reuse, UR6, RZ ;  /* 0x000000063f1d7c24 */ /* 0x040fe2000f8e02ff */
[-C--:B------:R-:W-:Y:S01]  /*a9b0*/  ISETP.LT.AND P3, PT, R64, R77.reuse, !P0 ;  /* 0x0000004d4000720c */ /* 0x080fe20004761270 */
[----:B-1----:R-:W-:Y:S01]  /*a9c0*/  IMAD R25, R62, UR6, RZ ;  /* 0x000000063e197c24 */ /* 0x002fe2000f8e02ff */
[----:B------:R-:W-:Y:S02]  /*a9d0*/  ISETP.LT.AND P2, PT, R63, R77, !P0 ;  /* 0x0000004d3f00720c */ /* 0x000fe40004741270 */
[----:B------:R-:W-:Y:S02]  /*a9e0*/  LEA R12, P5, R2, R3, 0x2 ;  /* 0x00000003020c7211 */ /* 0x000fe400078a10ff */
[----:B------:R-:W-:Y:S02]  /*a9f0*/  LEA.HI.X.SX32 R9, R0, R28, 0x2, P1 ;  /* 0x0000001c00097211 */ /* 0x000fe400008f16ff */
[----:B------:R-:W-:-:S02]  /*aa00*/  ISETP.LT.AND P1, PT, R62, R77, !P0 ;  /* 0x0000004d3e00720c */ /* 0x000fc40004721270 */
[-C--:B------:R-:W-:Y:S02]  /*aa10*/  LEA R22, P6, R29, R3.reuse, 0x2 ;  /* 0x000000031d167211 */ /* 0x080fe400078c10ff */
[-C--:B------:R-:W-:Y:S02]  /*aa20*/  LEA.HI.X.SX32 R13, R2, R28.reuse, 0x2, P5 ;  /* 0x0000001c020d7211 */ /* 0x080fe400028f16ff */
[----:B------:R-:W-:Y:S02]  /*aa30*/  LEA R24, P5, R25, R3, 0x2 ;  /* 0x0000000319187211 */ /* 0x000fe400078a10ff */
[-C--:B------:R-:W-:Y:S01]  /*aa40*/  LEA.HI.X.SX32 R23, R29, R28.reuse, 0x2, P6 ;  /* 0x0000001c1d177211 */ /* 0x080fe200030f16ff */
[----:B------:R-:W-:Y:S01]  /*aa50*/  IMAD R0, R61, UR6, RZ ;  /* 0x000000063d007c24 */ /* 0x000fe2000f8e02ff */
[----:B------:R-:W-:Y:S01]  /*aa60*/  LEA.HI.X.SX32 R25, R25, R28, 0x2, P5 ;  /* 0x0000001c19197211 */ /* 0x000fe200028f16ff */
[----:B------:R1:W-:Y:S01]  /*aa70*/  @P4 STG.E desc[UR16][R8.64], R15 ;  /* 0x0000000f08004986 */ /* 0x0003e2000c101910 */
[----:B------:R-:W-:-:S03]  /*aa80*/  IMAD R21, R59, UR6, RZ ;  /* 0x000000063b157c24 */ /* 0x000fc6000f8e02ff */
[----:B------:R1:W-:Y:S04]  /*aa90*/  @P3 STG.E desc[UR16][R12.64], R11 ;  /* 0x0000000b0c003986 */ /* 0x0003e8000c101910 */
[----:B------:R4:W-:Y:S04]  /*aaa0*/  @P2 STG.E desc[UR16][R22.64], R4 ;  /* 0x0000000416002986 */ /* 0x0009e8000c101910 */
[----:B------:R2:W-:Y:S01]  /*aab0*/  @P1 STG.E desc[UR16][R24.64], R16 ;  /* 0x0000001018001986 */ /* 0x0005e2000c101910 */
[-C--:B-1----:R-:W-:Y:S01]  /*aac0*/  LEA R8, P1, R0, R3.reuse, 0x2 ;  /* 0x0000000300087211 */ /* 0x082fe200078210ff */
[----:B------:R-:W-:Y:S01]  /*aad0*/  IMAD R2, R60, UR6, RZ ;  /* 0x000000063c027c24 */ /* 0x000fe2000f8e02ff */
[----:B------:R-:W-:-:S02]  /*aae0*/  LEA R12, P2, R21, R3, 0x2 ;  /* 0x00000003150c7211 */ /* 0x000fc400078410ff */
[-C--:B------:R-:W-:Y:S02]  /*aaf0*/  LEA.HI.X.SX32 R9, R0, R28.reuse, 0x2, P1 ;  /* 0x0000001c00097211 */ /* 0x080fe400008f16ff */
[-C--:B------:R-:W-:Y:S02]  /*ab00*/  ISETP.LT.AND P5, PT, R61, R77.reuse, !P0 ;  /* 0x0000004d3d00720c */ /* 0x080fe400047a1270 */
[-C--:B------:R-:W-:Y:S02]  /*ab10*/  ISETP.LT.AND P4, PT, R60, R77.reuse, !P0 ;  /* 0x0000004d3c00720c */ /* 0x080fe40004781270 */
[----:B------:R-:W-:Y:S02]  /*ab20*/  ISETP.LT.AND P3, PT, R59, R77, !P0 ;  /* 0x0000004d3b00720c */ /* 0x000fe40004761270 */
[----:B------:R-:W-:Y:S02]  /*ab30*/  LEA.HI.X.SX32 R13, R21, R28, 0x2, P2 ;  /* 0x0000001c150d7211 */ /* 0x000fe400010f16ff */
[----:B------:R-:W-:-:S04]  /*ab40*/  LEA R10, P6, R2, R3, 0x2 ;  /* 0x00000003020a7211 */ /* 0x000fc800078c10ff */
[----:B------:R-:W-:Y:S01]  /*ab50*/  LEA.HI.X.SX32 R11, R2, R28, 0x2, P6 ;  /* 0x0000001c020b7211 */ /* 0x000fe200030f16ff */
[----:B------:R1:W-:Y:S04]  /*ab60*/  @P5 STG.E desc[UR16][R8.64], R5 ;  /* 0x0000000508005986 */ /* 0x0003e8000c101910 */
[----:B------:R1:W-:Y:S04]  /*ab70*/  @P4 STG.E desc[UR16][R10.64], R17 ;  /* 0x000000110a004986 */ /* 0x0003e8000c101910 */
[----:B------:R1:W-:Y:S01]  /*ab80*/  @P3 STG.E desc[UR16][R12.64], R6 ;  /* 0x000000060c003986 */ /* 0x0003e2000c101910 */
[C---:B--2---:R-:W-:Y:S01]  /*ab90*/  IMAD R15, R58.reuse, UR6, RZ ;  /* 0x000000063a0f7c24 */ /* 0x044fe2000f8e02ff */
[----:B------:R-:W-:-:S04]  /*aba0*/  ISETP.LT.AND P2, PT, R58, R77, !P0 ;  /* 0x0000004d3a00720c */ /* 0x000fc80004741270 */
[----:B------:R-:W-:-:S04]  /*abb0*/  LEA R14, P1, R15, R3, 0x2 ;  /* 0x000000030f0e7211 */ /* 0x000fc800078210ff */
[----:B------:R-:W-:Y:S01]  /*abc0*/  LEA.HI.X.SX32 R15, R15, R28, 0x2, P1 ;  /* 0x0000001c0f0f7211 */ /* 0x000fe200008f16ff */
[C---:B---3--:R-:W-:Y:S01]  /*abd0*/  IMAD R26, R57.reuse, UR6, RZ ;  /* 0x00000006391a7c24 */ /* 0x048fe2000f8e02ff */
[----:B------:R-:W-:-:S04]  /*abe0*/  ISETP.LT.AND P1, PT, R57, R77, !P0 ;  /* 0x0000004d3900720c */ /* 0x000fc80004721270 */
[----:B------:R-:W-:Y:S02]  /*abf0*/  LEA R20, P6, R26, R3, 0x2 ;  /* 0x000000031a147211 */ /* 0x000fe400078c10ff */
[C---:B----4-:R-:W-:Y:S01]  /*ac00*/  ISETP.LT.AND P0, PT, R56.reuse, R77, !P0 ;  /* 0x0000004d3800720c */ /* 0x050fe20004701270 */
[----:B------:R-:W-:Y:S01]  /*ac10*/  IMAD R4, R56, UR6, RZ ;  /* 0x0000000638047c24 */ /* 0x000fe2000f8e02ff */
[-C--:B------:R-:W-:Y:S01]  /*ac20*/  LEA.HI.X.SX32 R21, R26, R28.reuse, 0x2, P6 ;  /* 0x0000001c1a157211 */ /* 0x080fe200030f16ff */
[----:B------:R1:W-:Y:S03]  /*ac30*/  @P2 STG.E desc[UR16][R14.64], R18 ;  /* 0x000000120e002986 */ /* 0x0003e6000c101910 */
[C---:B------:R-:W-:Y:S01]  /*ac40*/  LEA R2, P6, R4.reuse, R3, 0x2 ;  /* 0x0000000304027211 */ /* 0x040fe200078c10ff */
[----:B------:R1:W-:Y:S03]  /*ac50*/  @P1 STG.E desc[UR16][R20.64], R7 ;  /* 0x0000000714001986 */ /* 0x0003e6000c101910 */
[----:B------:R-:W-:-:S03]  /*ac60*/  LEA.HI.X.SX32 R3, R4, R28, 0x2, P6 ;  /* 0x0000001c04037211 */ /* 0x000fc600030f16ff */
[----:B------:R-:W-:Y:S06]  /*ac70*/  @!P0 EXIT ;  /* 0x000000000000894d */ /* 0x000fec0003800000 */
[----:B------:R-:W-:Y:S01]  /*ac80*/  STG.E desc[UR16][R2.64], R19 ;  /* 0x0000001302007986 */ /* 0x000fe2000c101910 */
[----:B------:R-:W-:Y:S05]  /*ac90*/  EXIT ;  /* 0x000000000000794d */ /* 0x000fea0003800000 */
.L_x_2:
[----:B------:R-:W-:-:S00]  /*aca0*/  BRA `(.L_x_2) ;  /* 0xfffffffc00fc7947 */ /* 0x000fc0000383ffff */
[----:B------:R-:W-:-:S00]  /*acb0*/  NOP ;  /* 0x0000000000007918 */ /* 0x000fc00000000000 */
        /* <DEDUP_REMOVED lines=12> */
.L_x_3:


//--------------------- .nv.shared.matmul_kernel  --------------------------
	.section	.nv.shared.matmul_kernel,"aw",@nobits
	.sectionflags	@""
	.align	16
	.zero		1024


//--------------------- .nv.shared.reserved.0     --------------------------
	.section	.nv.shared.reserved.0,"aw",@nobits
	.weak		__nv_reservedSMEM_offset_0_alias
	.size		__nv_reservedSMEM_offset_0_alias, 0, 0
	.other		__nv_reservedSMEM_offset_0_alias,@"STO_CUDA_RESERVED_SHARED STV_DEFAULT"
__nv_reservedSMEM_offset_0_alias:
	.zero		0


//--------------------- .nv.constant0.matmul_kernel --------------------------
	.section	.nv.constant0.matmul_kernel,"a",@progbits
	.sectionflags	@""
	.align	4
.nv.constant0.matmul_kernel:
	.zero		608


//--------------------- SYMBOLS --------------------------

	.type		.nv.reservedSmem.offset0,@object
	.size		.nv.reservedSmem.offset0,0x4
